// auto-generated by cutlass_sweep.conv — config: {"arch": "sm_100", "cluster_m": 1, "cluster_n": 1, "conv_kind": "wgrad", "dtype": "tf32", "ndim": 2, "tile_k": 64, "tile_m": 128, "tile_n": 64}
#include "cutlass/cutlass.h"
#include "cute/tensor.hpp"
#include "cutlass/kernel_hardware_info.hpp"
#include "cutlass/conv/convolution.h"
#include "cutlass/conv/dispatch_policy.hpp"
#include "cutlass/conv/collective/collective_builder.hpp"
#include "cutlass/conv/kernel/conv_universal.hpp"
#include "cutlass/conv/device/conv_universal_adapter.hpp"
#include "cutlass/epilogue/collective/collective_builder.hpp"

using namespace cute;
using Elem = cutlass::tfloat32_t;
using Acc  = float;
using LayoutAB = cutlass::layout::TensorNHWC;
using LayoutC  = cutlass::layout::TensorKCSR;
constexpr auto ConvOp = cutlass::conv::Operator::kWgrad;
using TileShape    = Shape<_128, Shape<_64>, Shape<_64>>;
using ClusterShape = Shape<_1, _1, _1>;

using CollectiveEpilogue = typename cutlass::epilogue::collective::CollectiveBuilder<
    cutlass::arch::Sm100, cutlass::arch::OpClassTensorOp,
    TileShape, ClusterShape,
    cutlass::epilogue::collective::EpilogueTileAuto,
    Acc, Acc,
    Elem, LayoutC, 128 / cutlass::sizeof_bits<Elem>::value,
    Elem, LayoutC, 128 / cutlass::sizeof_bits<Elem>::value,
    cutlass::epilogue::collective::EpilogueScheduleAuto
  >::CollectiveOp;

using CollectiveMainloop = typename cutlass::conv::collective::CollectiveBuilder<
    cutlass::arch::Sm100, cutlass::arch::OpClassTensorOp, ConvOp,
    Elem, LayoutAB, 128 / cutlass::sizeof_bits<Elem>::value,
    Elem, LayoutAB, 128 / cutlass::sizeof_bits<Elem>::value,
    Acc,
    TileShape, ClusterShape,
    cutlass::conv::collective::StageCountAutoCarveout<
        static_cast<int>(sizeof(typename CollectiveEpilogue::SharedStorage))>,
    cutlass::conv::collective::KernelScheduleAuto
  >::CollectiveOp;

using ProblemShape = cutlass::conv::ConvProblemShape<
    ConvOp, CollectiveMainloop::DispatchPolicy::NumSpatialDimensions>;
using ConvKernel = cutlass::conv::kernel::ConvUniversal<
    ProblemShape, CollectiveMainloop, CollectiveEpilogue>;
using Conv = cutlass::conv::device::ConvUniversalAdapter<ConvKernel>;

auto* _anchor = &cutlass::device_kernel<ConvKernel>;


// ===== COMPILED SASS (sm_100a) =====

	.target	sm_100a

	.elftype	@"ET_EXEC"


//--------------------- .note.nv.tkinfo           --------------------------
	.section	.note.nv.tkinfo,"",@"SHT_NOTE"
	.sectionflags	@"SHF_NOTE_NV_TKINFO"
	.tkinfo
        /*0018*/ 	.word	0x00000002
        /*0030*/ 	.string	""
        /*0030*/ 	.string	"ptxas"
        /*0030*/ 	.string	"Cuda compilation tools, release 13.0, V13.0.88"
        /*0030*/ 	.string	"Build cuda_13.0.r13.0/compiler.36424714_0"
        /*0030*/ 	.string	"-arch sm_100a -m 64 "



//--------------------- .note.nv.cuinfo           --------------------------
	.section	.note.nv.cuinfo,"",@"SHT_NOTE"
	.sectionflags	@"SHF_NOTE_NV_CUINFO"
        /*0018*/ 	.short	0x0002
        /*001a*/ 	.short	0x0064
        /*001c*/ 	.short	0x0082
	.zero		2


//--------------------- .nv.info                  --------------------------
	.section	.nv.info,"",@"SHT_CUDA_INFO"
	.align	4


	//----- nvinfo : EIATTR_REGCOUNT
	.align		4
        /*0000*/ 	.byte	0x04, 0x2f
        /*0002*/ 	.short	(.L_19 - .L_18)
	.align		4
.L_18:
        /*0004*/ 	.word	index@(_ZN7cutlass13device_kernelINS_4conv6kernel13ConvUniversalINS1_16ConvProblemShapeILNS1_8OperatorE2ELi2EEENS1_10collective14CollectiveConvINS1_47MainloopSm100TmaUmmaWarpSpecializedImplicitGemmILS5_2ELi4ELi2ELi1ELi2EN4cute5tupleIJNSA_1CILi1EEESD_SD_EEEEENSB_IJNSC_ILi128EEENSB_IJNSC_ILi64EEEEEESI_EEENS_10tfloat32_tESK_NSA_8TiledMMAINSA_8MMA_AtomIJNSA_17SM100_MMA_TF32_SSISK_SK_fLi128ELi64ELNSA_4UMMA5MajorE1ELSP_1ELNSO_7ScaleInE0ELSQ_0EEEEEENSA_6LayoutISE_NSB_IJNSC_ILi0EEESU_SU_EEEEENSB_IJNSA_10UnderscoreESX_SX_EEEEENS7_6detail27Sm100ImplicitGemmTileTraitsINSA_13SM90_TMA_LOADENSA_14ComposedLayoutINSA_7SwizzleILi2ELi5ELi2EEENSA_18smem_ptr_flag_bitsILi32EEENST_INSB_IJNSC_ILi32EEENSC_ILi4EEEEEENSB_IJSD_S18_EEEEEEEvEENS11_INSA_20SM90_TMA_LOAD_IM2COLES1D_vEEEENS_8epilogue10collective18CollectiveEpilogueINS1I_23Sm100TmaWarpSpecializedILi4ELi2ELi16ELb1ELb0EEEJSJ_NSB_IJNST_ISG_SD_EENST_INSC_ILi16EEESD_EEEEESK_NSB_IJlNSB_IJSD_llEEESU_EEESK_S1S_NS1I_6fusion15FusionCallbacksIS1M_NS1T_17LinearCombinationISK_fSK_fLNS_15FloatRoundStyleE2EEESJ_S1Q_JEEENSA_5SM1004TMEM4LOAD26SM100_TMEM_LOAD_32dp32b16xES12_NS13_INS14_ILi2ELi4ELi3EEES17_NST_INSB_IJNSC_ILi8EEES1O_EEENSB_IJS1O_SD_EEEEEEENSA_39AutoVectorizingCopyWithAssumedAlignmentILi128EEENSA_14SM90_TMA_STOREES28_S2A_S2A_EEEvvEEEEvNT_6ParamsE)
        /*0008*/ 	.word	0x0000004e


	//----- nvinfo : EIATTR_FRAME_SIZE
	.align		4
.L_19:
        /*000c*/ 	.byte	0x04, 0x11
        /*000e*/ 	.short	(.L_21 - .L_20)
	.align		4
.L_20:
        /*0010*/ 	.word	index@($__internal_2_$__cuda_sm10x_tcgen05_guardrail_trap_unallocated_columns_being_dealloced)
        /*0014*/ 	.word	0x00000008


	//----- nvinfo : EIATTR_FRAME_SIZE
	.align		4
.L_21:
        /*0018*/ 	.byte	0x04, 0x11
        /*001a*/ 	.short	(.L_23 - .L_22)
	.align		4
.L_22:
        /*001c*/ 	.word	index@($__internal_1_$__cuda_sm10x_tcgen05_guardrail_trap_phase_invalid_during_alloc)
        /*0020*/ 	.word	0x00000008


	//----- nvinfo : EIATTR_FRAME_SIZE
	.align		4
.L_23:
        /*0024*/ 	.byte	0x04, 0x11
        /*0026*/ 	.short	(.L_25 - .L_24)
	.align		4
.L_24:
        /*0028*/ 	.word	index@($__internal_0_$__cuda_sm10x_tcgen05_guardrail_trap_col_being_dealloced_not_returned_by_alloc)
        /*002c*/ 	.word	0x00000008


	//----- nvinfo : EIATTR_FRAME_SIZE
	.align		4
.L_25:
        /*0030*/ 	.byte	0x04, 0x11
        /*0032*/ 	.short	(.L_27 - .L_26)
	.align		4
.L_26:
        /*0034*/ 	.word	index@(_ZN7cutlass13device_kernelINS_4conv6kernel13ConvUniversalINS1_16ConvProblemShapeILNS1_8OperatorE2ELi2EEENS1_10collective14CollectiveConvINS1_47MainloopSm100TmaUmmaWarpSpecializedImplicitGemmILS5_2ELi4ELi2ELi1ELi2EN4cute5tupleIJNSA_1CILi1EEESD_SD_EEEEENSB_IJNSC_ILi128EEENSB_IJNSC_ILi64EEEEEESI_EEENS_10tfloat32_tESK_NSA_8TiledMMAINSA_8MMA_AtomIJNSA_17SM100_MMA_TF32_SSISK_SK_fLi128ELi64ELNSA_4UMMA5MajorE1ELSP_1ELNSO_7ScaleInE0ELSQ_0EEEEEENSA_6LayoutISE_NSB_IJNSC_ILi0EEESU_SU_EEEEENSB_IJNSA_10UnderscoreESX_SX_EEEEENS7_6detail27Sm100ImplicitGemmTileTraitsINSA_13SM90_TMA_LOADENSA_14ComposedLayoutINSA_7SwizzleILi2ELi5ELi2EEENSA_18smem_ptr_flag_bitsILi32EEENST_INSB_IJNSC_ILi32EEENSC_ILi4EEEEEENSB_IJSD_S18_EEEEEEEvEENS11_INSA_20SM90_TMA_LOAD_IM2COLES1D_vEEEENS_8epilogue10collective18CollectiveEpilogueINS1I_23Sm100TmaWarpSpecializedILi4ELi2ELi16ELb1ELb0EEEJSJ_NSB_IJNST_ISG_SD_EENST_INSC_ILi16EEESD_EEEEESK_NSB_IJlNSB_IJSD_llEEESU_EEESK_S1S_NS1I_6fusion15FusionCallbacksIS1M_NS1T_17LinearCombinationISK_fSK_fLNS_15FloatRoundStyleE2EEESJ_S1Q_JEEENSA_5SM1004TMEM4LOAD26SM100_TMEM_LOAD_32dp32b16xES12_NS13_INS14_ILi2ELi4ELi3EEES17_NST_INSB_IJNSC_ILi8EEES1O_EEENSB_IJS1O_SD_EEEEEEENSA_39AutoVectorizingCopyWithAssumedAlignmentILi128EEENSA_14SM90_TMA_STOREES28_S2A_S2A_EEEvvEEEEvNT_6ParamsE)
        /*0038*/ 	.word	0x00000008


	//----- nvinfo : EIATTR_MIN_STACK_SIZE
	.align		4
.L_27:
        /*003c*/ 	.byte	0x04, 0x12
        /*003e*/ 	.short	(.L_29 - .L_28)
	.align		4
.L_28:
        /*0040*/ 	.word	index@(_ZN7cutlass13device_kernelINS_4conv6kernel13ConvUniversalINS1_16ConvProblemShapeILNS1_8OperatorE2ELi2EEENS1_10collective14CollectiveConvINS1_47MainloopSm100TmaUmmaWarpSpecializedImplicitGemmILS5_2ELi4ELi2ELi1ELi2EN4cute5tupleIJNSA_1CILi1EEESD_SD_EEEEENSB_IJNSC_ILi128EEENSB_IJNSC_ILi64EEEEEESI_EEENS_10tfloat32_tESK_NSA_8TiledMMAINSA_8MMA_AtomIJNSA_17SM100_MMA_TF32_SSISK_SK_fLi128ELi64ELNSA_4UMMA5MajorE1ELSP_1ELNSO_7ScaleInE0ELSQ_0EEEEEENSA_6LayoutISE_NSB_IJNSC_ILi0EEESU_SU_EEEEENSB_IJNSA_10UnderscoreESX_SX_EEEEENS7_6detail27Sm100ImplicitGemmTileTraitsINSA_13SM90_TMA_LOADENSA_14ComposedLayoutINSA_7SwizzleILi2ELi5ELi2EEENSA_18smem_ptr_flag_bitsILi32EEENST_INSB_IJNSC_ILi32EEENSC_ILi4EEEEEENSB_IJSD_S18_EEEEEEEvEENS11_INSA_20SM90_TMA_LOAD_IM2COLES1D_vEEEENS_8epilogue10collective18CollectiveEpilogueINS1I_23Sm100TmaWarpSpecializedILi4ELi2ELi16ELb1ELb0EEEJSJ_NSB_IJNST_ISG_SD_EENST_INSC_ILi16EEESD_EEEEESK_NSB_IJlNSB_IJSD_llEEESU_EEESK_S1S_NS1I_6fusion15FusionCallbacksIS1M_NS1T_17LinearCombinationISK_fSK_fLNS_15FloatRoundStyleE2EEESJ_S1Q_JEEENSA_5SM1004TMEM4LOAD26SM100_TMEM_LOAD_32dp32b16xES12_NS13_INS14_ILi2ELi4ELi3EEES17_NST_INSB_IJNSC_ILi8EEES1O_EEENSB_IJS1O_SD_EEEEEEENSA_39AutoVectorizingCopyWithAssumedAlignmentILi128EEENSA_14SM90_TMA_STOREES28_S2A_S2A_EEEvvEEEEvNT_6ParamsE)
        /*0044*/ 	.word	0x00000008
.L_29:


//--------------------- .nv.compat                --------------------------
	.section	.nv.compat,"",@"SHT_CUDA_COMPAT_INFO"
	.align	4
        /*0000*/ 	.byte	0x02, 0x09, 0x01, 0x00, 0x02, 0x02, 0x02, 0x00, 0x02, 0x05, 0x05, 0x00, 0x03, 0x07, 0x01, 0x01
        /*0010*/ 	.byte	0x02, 0x03, 0x01, 0x00, 0x02, 0x06, 0x01, 0x00, 0x04, 0x0b, 0x08, 0x00, 0x09, 0x00, 0x00, 0x00
        /*0020*/ 	.byte	0x00, 0x00, 0x00, 0x00


//--------------------- .nv.info._ZN7cutlass13device_kernelINS_4conv6kernel13ConvUniversalINS1_16ConvProblemShapeILNS1_8OperatorE2ELi2EEENS1_10collective14CollectiveConvINS1_47MainloopSm100TmaUmmaWarpSpecializedImplicitGemmILS5_2ELi4ELi2ELi1ELi2EN4cute5tupleIJNSA_1CILi1EEESD_SD_EEEEENSB_IJNSC_ILi128EEENSB_IJNSC_ILi64EEEEEESI_EEENS_10tfloat32_tESK_NSA_8TiledMMAINSA_8MMA_AtomIJNSA_17SM100_MMA_TF32_SSISK_SK_fLi128ELi64ELNSA_4UMMA5MajorE1ELSP_1ELNSO_7ScaleInE0ELSQ_0EEEEEENSA_6LayoutISE_NSB_IJNSC_ILi0EEESU_SU_EEEEENSB_IJNSA_10UnderscoreESX_SX_EEEEENS7_6detail27Sm100ImplicitGemmTileTraitsINSA_13SM90_TMA_LOADENSA_14ComposedLayoutINSA_7SwizzleILi2ELi5ELi2EEENSA_18smem_ptr_flag_bitsILi32EEENST_INSB_IJNSC_ILi32EEENSC_ILi4EEEEEENSB_IJSD_S18_EEEEEEEvEENS11_INSA_20SM90_TMA_LOAD_IM2COLES1D_vEEEENS_8epilogue10collective18CollectiveEpilogueINS1I_23Sm100TmaWarpSpecializedILi4ELi2ELi16ELb1ELb0EEEJSJ_NSB_IJNST_ISG_SD_EENST_INSC_ILi16EEESD_EEEEESK_NSB_IJlNSB_IJSD_llEEESU_EEESK_S1S_NS1I_6fusion15FusionCallbacksIS1M_NS1T_17LinearCombinationISK_fSK_fLNS_15FloatRoundStyleE2EEESJ_S1Q_JEEENSA_5SM1004TMEM4LOAD26SM100_TMEM_LOAD_32dp32b16xES12_NS13_INS14_ILi2ELi4ELi3EEES17_NST_INSB_IJNSC_ILi8EEES1O_EEENSB_IJS1O_SD_EEEEEEENSA_39AutoVectorizingCopyWithAssumedAlignmentILi128EEENSA_14SM90_TMA_STOREES28_S2A_S2A_EEEvvEEEEvNT_6ParamsE --------------------------
	.section	.nv.info._ZN7cutlass13device_kernelINS_4conv6kernel13ConvUniversalINS1_16ConvProblemShapeILNS1_8OperatorE2ELi2EEENS1_10collective14CollectiveConvINS1_47MainloopSm100TmaUmmaWarpSpecializedImplicitGemmILS5_2ELi4ELi2ELi1ELi2EN4cute5tupleIJNSA_1CILi1EEESD_SD_EEEEENSB_IJNSC_ILi128EEENSB_IJNSC_ILi64EEEEEESI_EEENS_10tfloat32_tESK_NSA_8TiledMMAINSA_8MMA_AtomIJNSA_17SM100_MMA_TF32_SSISK_SK_fLi128ELi64ELNSA_4UMMA5MajorE1ELSP_1ELNSO_7ScaleInE0ELSQ_0EEEEEENSA_6LayoutISE_NSB_IJNSC_ILi0EEESU_SU_EEEEENSB_IJNSA_10UnderscoreESX_SX_EEEEENS7_6detail27Sm100ImplicitGemmTileTraitsINSA_13SM90_TMA_LOADENSA_14ComposedLayoutINSA_7SwizzleILi2ELi5ELi2EEENSA_18smem_ptr_flag_bitsILi32EEENST_INSB_IJNSC_ILi32EEENSC_ILi4EEEEEENSB_IJSD_S18_EEEEEEEvEENS11_INSA_20SM90_TMA_LOAD_IM2COLES1D_vEEEENS_8epilogue10collective18CollectiveEpilogueINS1I_23Sm100TmaWarpSpecializedILi4ELi2ELi16ELb1ELb0EEEJSJ_NSB_IJNST_ISG_SD_EENST_INSC_ILi16EEESD_EEEEESK_NSB_IJlNSB_IJSD_llEEESU_EEESK_S1S_NS1I_6fusion15FusionCallbacksIS1M_NS1T_17LinearCombinationISK_fSK_fLNS_15FloatRoundStyleE2EEESJ_S1Q_JEEENSA_5SM1004TMEM4LOAD26SM100_TMEM_LOAD_32dp32b16xES12_NS13_INS14_ILi2ELi4ELi3EEES17_NST_INSB_IJNSC_ILi8EEES1O_EEENSB_IJS1O_SD_EEEEEEENSA_39AutoVectorizingCopyWithAssumedAlignmentILi128EEENSA_14SM90_TMA_STOREES28_S2A_S2A_EEEvvEEEEvNT_6ParamsE,"",@"SHT_CUDA_INFO"
	.sectionflags	@""
	.align	4


	//----- nvinfo : EIATTR_CUDA_API_VERSION
	.align		4
        /*0000*/ 	.byte	0x04, 0x37
        /*0002*/ 	.short	(.L_31 - .L_30)
.L_30:
        /*0004*/ 	.word	0x00000082


	//----- nvinfo : EIATTR_KPARAM_INFO
	.align		4
.L_31:
        /*0008*/ 	.byte	0x04, 0x17
        /*000a*/ 	.short	(.L_33 - .L_32)
.L_32:
        /*000c*/ 	.word	0x00000000
        /*0010*/ 	.short	0x0000
        /*0012*/ 	.short	0x0000
        /*0014*/ 	.byte	0x00, 0xf0, 0x01, 0x20


	//----- nvinfo : EIATTR_AT_ENTRY_FRAGMENTS
	.align		4
.L_33:
        /*0018*/ 	.byte	0x04, 0x4f
        /*001a*/ 	.short	(.L_35 - .L_34)


	//   ....[0]....
.L_34:
        /*001c*/ 	.word	0x00000006


	//----- nvinfo : EIATTR_RESERVED_SMEM_USED
	.align		4
.L_35:
        /*0020*/ 	.byte	0x01, 0x41
	.zero		2


	//----- nvinfo : EIATTR_SPARSE_MMA_MASK
	.align		4
        /*0024*/ 	.byte	0x03, 0x50
        /*0026*/ 	.short	0x0000


	//----- nvinfo : EIATTR_TCGEN05_1CTA_USED
	.align		4
        /*0028*/ 	.byte	0x01, 0x51
	.zero		2


	//----- nvinfo : EIATTR_MAXREG_COUNT
	.align		4
        /*002c*/ 	.byte	0x03, 0x1b
        /*002e*/ 	.short	0x00ff


	//----- nvinfo : EIATTR_NUM_BARRIERS
	.align		4
        /*0030*/ 	.byte	0x02, 0x4c
        /*0032*/ 	.byte	0x07
	.zero		1


	//----- nvinfo : EIATTR_EXTERNS
	.align		4
        /*0034*/ 	.byte	0x04, 0x0f
        /*0036*/ 	.short	(.L_37 - .L_36)


	//   ....[0]....
	.align		4
.L_36:
        /*0038*/ 	.word	index@(__assertfail)


	//----- nvinfo : EIATTR_MERCURY_ISA_VERSION
	.align		4
.L_37:
        /*003c*/ 	.byte	0x03, 0x5f
        /*003e*/ 	.short	0x0101


	//----- nvinfo : EIATTR_INT_WARP_WIDE_INSTR_OFFSETS
	.align		4
        /*0040*/ 	.byte	0x04, 0x31
        /*0042*/ 	.short	(.L_39 - .L_38)


	//   ....[0]....
.L_38:
        /*0044*/ 	.word	0x00004080


	//   ....[1]....
        /*0048*/ 	.word	0x000040a0


	//   ....[2]....
        /*004c*/ 	.word	0x000040d0


	//   ....[3]....
        /*0050*/ 	.word	0x00005110


	//   ....[4]....
        /*0054*/ 	.word	0x00005170


	//   ....[5]....
        /*0058*/ 	.word	0x00005250


	//   ....[6]....
        /*005c*/ 	.word	0x000052d0


	//   ....[7]....
        /*0060*/ 	.word	0x000053d0


	//   ....[8]....
        /*0064*/ 	.word	0x00005460


	//   ....[9]....
        /*0068*/ 	.word	0x00005570


	//   ....[10]....
        /*006c*/ 	.word	0x00005620


	//----- nvinfo : EIATTR_COOP_GROUP_MASK_REGIDS
	.align		4
.L_39:
        /*0070*/ 	.byte	0x04, 0x29
        /*0072*/ 	.short	(.L_41 - .L_40)


	//   ....[0]....
.L_40:
        /*0074*/ 	.word	0xffffffff


	//   ....[1]....
        /*0078*/ 	.word	0xffffffff


	//   ....[2]....
        /*007c*/ 	.word	0xffffffff


	//   ....[3]....
        /*0080*/ 	.word	0xffffffff


	//   ....[4]....
        /*0084*/ 	.word	0xffffffff


	//   ....[5]....
        /*0088*/ 	.word	0xffffffff


	//   ....[6]....
        /*008c*/ 	.word	0xffffffff


	//   ....[7]....
        /*0090*/ 	.word	0xffffffff


	//   ....[8]....
        /*0094*/ 	.word	0xffffffff


	//   ....[9]....
        /*0098*/ 	.word	0xffffffff


	//   ....[10]....
        /*009c*/ 	.word	0xffffffff


	//   ....[11]....
        /*00a0*/ 	.word	0xffffffff


	//----- nvinfo : EIATTR_COOP_GROUP_INSTR_OFFSETS
	.align		4
.L_41:
        /*00a4*/ 	.byte	0x04, 0x28
        /*00a6*/ 	.short	(.L_43 - .L_42)


	//   ....[0]....
.L_42:
        /*00a8*/ 	.word	0x00000090


	//   ....[1]....
        /*00ac*/ 	.word	0x00000500


	//   ....[2]....
        /*00b0*/ 	.word	0x00000670


	//   ....[3]....
        /*00b4*/ 	.word	0x00000810


	//   ....[4]....
        /*00b8*/ 	.word	0x00000910


	//   ....[5]....
        /*00bc*/ 	.word	0x00000a60


	//   ....[6]....
        /*00c0*/ 	.word	0x00002590


	//   ....[7]....
        /*00c4*/ 	.word	0x000031e0


	//   ....[8]....
        /*00c8*/ 	.word	0x000033f0


	//   ....[9]....
        /*00cc*/ 	.word	0x00003420


	//   ....[10]....
        /*00d0*/ 	.word	0x00003f60


	//   ....[11]....
        /*00d4*/ 	.word	0x000041a0


	//----- nvinfo : EIATTR_VRC_CTA_INIT_COUNT
	.align		4
.L_43:
        /*00d8*/ 	.byte	0x02, 0x4a
        /*00da*/ 	.byte	0x80
	.zero		1


	//----- nvinfo : EIATTR_SYSCALL_OFFSETS
	.align		4
        /*00dc*/ 	.byte	0x04, 0x46
        /*00de*/ 	.short	(.L_45 - .L_44)


	//   ....[0]....
.L_44:
        /*00e0*/ 	.word	0x00006680


	//   ....[1]....
        /*00e4*/ 	.word	0x00006770


	//   ....[2]....
        /*00e8*/ 	.word	0x00006f40


	//   ....[3]....
        /*00ec*/ 	.word	0x000078c0


	//   ....[4]....
        /*00f0*/ 	.word	0x00008200


	//   ....[5]....
        /*00f4*/ 	.word	0x00008b30


	//----- nvinfo : EIATTR_MBARRIER_INSTR_OFFSETS
	.align		4
.L_45:
        /*00f8*/ 	.byte	0x04, 0x39
        /*00fa*/ 	.short	(.L_47 - .L_46)


	//   ....[0]....
.L_46:
        /*00fc*/ 	.word	0x000005e0
        /*0100*/ 	.word	0x000000ff
        /*0104*/ 	.word	0x00000000
        /*0108*/ 	.short	0x0100
        /*010a*/ 	.byte	0x04
	.zero		1


	//   ....[1]....
        /*010c*/ 	.word	0x000005f0
        /*0110*/ 	.word	0x000000ff
        /*0114*/ 	.word	0x00000020
        /*0118*/ 	.short	0x0100
        /*011a*/ 	.byte	0x04
	.zero		1


	//   ....[2]....
        /*011c*/ 	.word	0x00000600
        /*0120*/ 	.word	0x000000ff
        /*0124*/ 	.word	0x00000008
        /*0128*/ 	.short	0x0100
        /*012a*/ 	.byte	0x04
	.zero		1


	//   ....[3]....
        /*012c*/ 	.word	0x00000610
        /*0130*/ 	.word	0x000000ff
        /*0134*/ 	.word	0x00000028
        /*0138*/ 	.short	0x0100
        /*013a*/ 	.byte	0x04
	.zero		1


	//   ....[4]....
        /*013c*/ 	.word	0x00000620
        /*0140*/ 	.word	0x000000ff
        /*0144*/ 	.word	0x00000010
        /*0148*/ 	.short	0x0100
        /*014a*/ 	.byte	0x04
	.zero		1


	//   ....[5]....
        /*014c*/ 	.word	0x00000630
        /*0150*/ 	.word	0x000000ff
        /*0154*/ 	.word	0x00000030
        /*0158*/ 	.short	0x0100
        /*015a*/ 	.byte	0x04
	.zero		1


	//   ....[6]....
        /*015c*/ 	.word	0x00000640
        /*0160*/ 	.word	0x000000ff
        /*0164*/ 	.word	0x00000018
        /*0168*/ 	.short	0x0100
        /*016a*/ 	.byte	0x04
	.zero		1


	//   ....[7]....
        /*016c*/ 	.word	0x00000650
        /*0170*/ 	.word	0x000000ff
        /*0174*/ 	.word	0x00000038
        /*0178*/ 	.short	0x0100
        /*017a*/ 	.byte	0x04
	.zero		1


	//   ....[8]....
        /*017c*/ 	.word	0x00000780
        /*0180*/ 	.word	0x000000ff
        /*0184*/ 	.word	0x00000040
        /*0188*/ 	.short	0x0100
        /*018a*/ 	.byte	0x04
	.zero		1


	//   ....[9]....
        /*018c*/ 	.word	0x00000790
        /*0190*/ 	.word	0x000000ff
        /*0194*/ 	.word	0x00000060
        /*0198*/ 	.short	0x0100
        /*019a*/ 	.byte	0x04
	.zero		1


	//   ....[10]....
        /*019c*/ 	.word	0x000007a0
        /*01a0*/ 	.word	0x000000ff
        /*01a4*/ 	.word	0x00000048
        /*01a8*/ 	.short	0x0100
        /*01aa*/ 	.byte	0x04
	.zero		1


	//   ....[11]....
        /*01ac*/ 	.word	0x000007b0
        /*01b0*/ 	.word	0x000000ff
        /*01b4*/ 	.word	0x00000068
        /*01b8*/ 	.short	0x0100
        /*01ba*/ 	.byte	0x04
	.zero		1


	//   ....[12]....
        /*01bc*/ 	.word	0x000007c0
        /*01c0*/ 	.word	0x000000ff
        /*01c4*/ 	.word	0x00000050
        /*01c8*/ 	.short	0x0100
        /*01ca*/ 	.byte	0x04
	.zero		1


	//   ....[13]....
        /*01cc*/ 	.word	0x000007d0
        /*01d0*/ 	.word	0x000000ff
        /*01d4*/ 	.word	0x00000070
        /*01d8*/ 	.short	0x0100
        /*01da*/ 	.byte	0x04
	.zero		1


	//   ....[14]....
        /*01dc*/ 	.word	0x000007e0
        /*01e0*/ 	.word	0x000000ff
        /*01e4*/ 	.word	0x00000058
        /*01e8*/ 	.short	0x0100
        /*01ea*/ 	.byte	0x04
	.zero		1


	//   ....[15]....
        /*01ec*/ 	.word	0x000007f0
        /*01f0*/ 	.word	0x000000ff
        /*01f4*/ 	.word	0x00000078
        /*01f8*/ 	.short	0x0100
        /*01fa*/ 	.byte	0x04
	.zero		1


	//   ....[16]....
        /*01fc*/ 	.word	0x000008e0
        /*0200*/ 	.word	0x000000ff
        /*0204*/ 	.word	0x00000080
        /*0208*/ 	.short	0x0100
        /*020a*/ 	.byte	0x06
	.zero		1


	//   ....[17]....
        /*020c*/ 	.word	0x000008f0
        /*0210*/ 	.word	0x000000ff
        /*0214*/ 	.word	0x00000088
        /*0218*/ 	.short	0x0100
        /*021a*/ 	.byte	0x06
	.zero		1


	//   ....[18]....
        /*021c*/ 	.word	0x00000a30
        /*0220*/ 	.word	0x000000ff
        /*0224*/ 	.word	0x00000090
        /*0228*/ 	.short	0x0100
        /*022a*/ 	.byte	0x06
	.zero		1


	//   ....[19]....
        /*022c*/ 	.word	0x00000a40
        /*0230*/ 	.word	0x000000ff
        /*0234*/ 	.word	0x00000098
        /*0238*/ 	.short	0x0100
        /*023a*/ 	.byte	0x06
	.zero		1


	//   ....[20]....
        /*023c*/ 	.word	0x00000b90
        /*0240*/ 	.word	0x000000ff
        /*0244*/ 	.word	0x000000a0
        /*0248*/ 	.short	0x0100
        /*024a*/ 	.byte	0x04
	.zero		1


	//   ....[21]....
        /*024c*/ 	.word	0x00000ba0
        /*0250*/ 	.word	0x000000ff
        /*0254*/ 	.word	0x000000b0
        /*0258*/ 	.short	0x0100
        /*025a*/ 	.byte	0x04
	.zero		1


	//   ....[22]....
        /*025c*/ 	.word	0x00000bb0
        /*0260*/ 	.word	0x000000ff
        /*0264*/ 	.word	0x000000a8
        /*0268*/ 	.short	0x0100
        /*026a*/ 	.byte	0x04
	.zero		1


	//   ....[23]....
        /*026c*/ 	.word	0x00000bc0
        /*0270*/ 	.word	0x000000ff
        /*0274*/ 	.word	0x000000b8
        /*0278*/ 	.short	0x0100
        /*027a*/ 	.byte	0x04
	.zero		1


	//   ....[24]....
        /*027c*/ 	.word	0x00001770
        /*0280*/ 	.word	0x000000ff
        /*0284*/ 	.word	0x00000020
        /*0288*/ 	.short	0x010a
        /*028a*/ 	.byte	0x07
	.zero		1


	//   ....[25]....
        /*028c*/ 	.word	0x00001ae0
        /*0290*/ 	.word	0x000000ff
        /*0294*/ 	.word	0x00000020
        /*0298*/ 	.short	0x010a
        /*029a*/ 	.byte	0x21
	.zero		1


	//   ....[26]....
        /*029c*/ 	.word	0x00001c50
        /*02a0*/ 	.word	0x000000ff
        /*02a4*/ 	.word	0x00000020
        /*02a8*/ 	.short	0x010a
        /*02aa*/ 	.byte	0x08
	.zero		1


	//   ....[27]....
        /*02ac*/ 	.word	0x00001f70
        /*02b0*/ 	.word	0x000000ff
        /*02b4*/ 	.word	0x00000088
        /*02b8*/ 	.short	0x0101
        /*02ba*/ 	.byte	0x25
	.zero		1


	//   ....[28]....
        /*02bc*/ 	.word	0x00001fa0
        /*02c0*/ 	.word	0x000000ff
        /*02c4*/ 	.word	0x00000020
        /*02c8*/ 	.short	0x010a
        /*02ca*/ 	.byte	0x04
	.zero		1


	//   ....[29]....
        /*02cc*/ 	.word	0x00002120
        /*02d0*/ 	.word	0x000000ff
        /*02d4*/ 	.word	0x00000020
        /*02d8*/ 	.short	0x010a
        /*02da*/ 	.byte	0x21
	.zero		1


	//   ....[30]....
        /*02dc*/ 	.word	0x00002290
        /*02e0*/ 	.word	0x000000ff
        /*02e4*/ 	.word	0x00000020
        /*02e8*/ 	.short	0x010a
        /*02ea*/ 	.byte	0x08
	.zero		1


	//   ....[31]....
        /*02ec*/ 	.word	0x000025a0
        /*02f0*/ 	.word	0x000000ff
        /*02f4*/ 	.word	0x00000090
        /*02f8*/ 	.short	0x010a
        /*02fa*/ 	.byte	0x25
	.zero		1


	//   ....[32]....
        /*02fc*/ 	.word	0x00002660
        /*0300*/ 	.word	0x000000ff
        /*0304*/ 	.word	0x00000000
        /*0308*/ 	.short	0x0101
        /*030a*/ 	.byte	0x04
	.zero		1


	//   ....[33]....
        /*030c*/ 	.word	0x00002c50
        /*0310*/ 	.word	0x000000ff
        /*0314*/ 	.word	0x00000000
        /*0318*/ 	.short	0x010a
        /*031a*/ 	.byte	0x04
	.zero		1


	//   ....[34]....
        /*031c*/ 	.word	0x00002cf0
        /*0320*/ 	.word	0x000000ff
        /*0324*/ 	.word	0x00000000
        /*0328*/ 	.short	0x010a
        /*032a*/ 	.byte	0x05
	.zero		1


	//   ....[35]....
        /*032c*/ 	.word	0x00002d90
        /*0330*/ 	.word	0x000000ff
        /*0334*/ 	.word	0x00000000
        /*0338*/ 	.short	0x010a
        /*033a*/ 	.byte	0x05
	.zero		1


	//   ....[36]....
        /*033c*/ 	.word	0x00002e40
        /*0340*/ 	.word	0x00000000
        /*0344*/ 	.word	0x00000000
        /*0348*/ 	.short	0x010a
        /*034a*/ 	.byte	0xff
	.zero		1


	//   ....[37]....
        /*034c*/ 	.word	0x00002f90
        /*0350*/ 	.word	0x000000ff
        /*0354*/ 	.word	0x00000098
        /*0358*/ 	.short	0x010a
        /*035a*/ 	.byte	0x04
	.zero		1


	//   ....[38]....
        /*035c*/ 	.word	0x00003030
        /*0360*/ 	.word	0x000000ff
        /*0364*/ 	.word	0x00000090
        /*0368*/ 	.short	0x010a
        /*036a*/ 	.byte	0x04
	.zero		1


	//   ....[39]....
        /*036c*/ 	.word	0x000030d0
        /*0370*/ 	.word	0x000000ff
        /*0374*/ 	.word	0x00000000
        /*0378*/ 	.short	0x0101
        /*037a*/ 	.byte	0x05
	.zero		1


	//   ....[40]....
        /*037c*/ 	.word	0x00003110
        /*0380*/ 	.word	0x000000ff
        /*0384*/ 	.word	0x00000098
        /*0388*/ 	.short	0x0106
        /*038a*/ 	.byte	0x04
	.zero		1


	//   ....[41]....
        /*038c*/ 	.word	0x00003150
        /*0390*/ 	.word	0x00000000
        /*0394*/ 	.word	0x00000098
        /*0398*/ 	.short	0x010a
        /*039a*/ 	.byte	0xff
	.zero		1


	//   ....[42]....
        /*039c*/ 	.word	0x00003730
        /*03a0*/ 	.word	0x000000ff
        /*03a4*/ 	.word	0x00000090
        /*03a8*/ 	.short	0x010a
        /*03aa*/ 	.byte	0x18
	.zero		1


	//   ....[43]....
        /*03ac*/ 	.word	0x000037e0
        /*03b0*/ 	.word	0x000000ff
        /*03b4*/ 	.word	0x00000000
        /*03b8*/ 	.short	0x0101
        /*03ba*/ 	.byte	0x2e
	.zero		1


	//   ....[44]....
        /*03bc*/ 	.word	0x000037f0
        /*03c0*/ 	.word	0x000000ff
        /*03c4*/ 	.word	0x000000b0
        /*03c8*/ 	.short	0x010a
        /*03ca*/ 	.byte	0x1c
	.zero		1


	//   ....[45]....
        /*03cc*/ 	.word	0x000038c0
        /*03d0*/ 	.word	0x000000ff
        /*03d4*/ 	.word	0x00000000
        /*03d8*/ 	.short	0x010a
        /*03da*/ 	.byte	0x04
	.zero		1


	//   ....[46]....
        /*03dc*/ 	.word	0x00003920
        /*03e0*/ 	.word	0x000000ff
        /*03e4*/ 	.word	0x00000000
        /*03e8*/ 	.short	0x010a
        /*03ea*/ 	.byte	0x14
	.zero		1


	//   ....[47]....
        /*03ec*/ 	.word	0x00003a60
        /*03f0*/ 	.word	0x000000ff
        /*03f4*/ 	.word	0x00000000
        /*03f8*/ 	.short	0x010a
        /*03fa*/ 	.byte	0x04
	.zero		1


	//   ....[48]....
        /*03fc*/ 	.word	0x00003eb0
        /*0400*/ 	.word	0x000000ff
        /*0404*/ 	.word	0x00000000
        /*0408*/ 	.short	0x010a
        /*040a*/ 	.byte	0x04
	.zero		1


	//   ....[49]....
        /*040c*/ 	.word	0x00003f40
        /*0410*/ 	.word	0x000000ff
        /*0414*/ 	.word	0x00000000
        /*0418*/ 	.short	0x010a
        /*041a*/ 	.byte	0x04
	.zero		1


	//   ....[50]....
        /*041c*/ 	.word	0x00004640
        /*0420*/ 	.word	0x000000ff
        /*0424*/ 	.word	0x00000090
        /*0428*/ 	.short	0x010a
        /*042a*/ 	.byte	0x1f
	.zero		1


	//   ....[51]....
        /*042c*/ 	.word	0x000046e0
        /*0430*/ 	.word	0x000000ff
        /*0434*/ 	.word	0x00000000
        /*0438*/ 	.short	0x0101
        /*043a*/ 	.byte	0x38
	.zero		1


	//   ....[52]....
        /*043c*/ 	.word	0x00004c00
        /*0440*/ 	.word	0x000000ff
        /*0444*/ 	.word	0x00000088
        /*0448*/ 	.short	0x010a
        /*044a*/ 	.byte	0x1f
	.zero		1


	//   ....[53]....
        /*044c*/ 	.word	0x000050b0
        /*0450*/ 	.word	0x000000ff
        /*0454*/ 	.word	0x00000060
        /*0458*/ 	.short	0x010a
        /*045a*/ 	.byte	0x1f
	.zero		1


	//   ....[54]....
        /*045c*/ 	.word	0x00005200
        /*0460*/ 	.word	0x000000ff
        /*0464*/ 	.word	0x00000040
        /*0468*/ 	.short	0x010b
        /*046a*/ 	.byte	0x1f
	.zero		1


	//   ....[55]....
        /*046c*/ 	.word	0x00005210
        /*0470*/ 	.word	0x000000ff
        /*0474*/ 	.word	0x00000000
        /*0478*/ 	.short	0x0101
        /*047a*/ 	.byte	0x3d
	.zero		1


	//   ....[56]....
        /*047c*/ 	.word	0x00005220
        /*0480*/ 	.word	0x000000ff
        /*0484*/ 	.word	0x00000068
        /*0488*/ 	.short	0x010a
        /*048a*/ 	.byte	0x1f
	.zero		1


	//   ....[57]....
        /*048c*/ 	.word	0x00005380
        /*0490*/ 	.word	0x000000ff
        /*0494*/ 	.word	0x00000048
        /*0498*/ 	.short	0x010b
        /*049a*/ 	.byte	0x1f
	.zero		1


	//   ....[58]....
        /*049c*/ 	.word	0x00005390
        /*04a0*/ 	.word	0x000000ff
        /*04a4*/ 	.word	0x00000000
        /*04a8*/ 	.short	0x0101
        /*04aa*/ 	.byte	0x3c
	.zero		1


	//   ....[59]....
        /*04ac*/ 	.word	0x000053a0
        /*04b0*/ 	.word	0x000000ff
        /*04b4*/ 	.word	0x00000070
        /*04b8*/ 	.short	0x010a
        /*04ba*/ 	.byte	0x1f
	.zero		1


	//   ....[60]....
        /*04bc*/ 	.word	0x00005520
        /*04c0*/ 	.word	0x000000ff
        /*04c4*/ 	.word	0x00000050
        /*04c8*/ 	.short	0x010b
        /*04ca*/ 	.byte	0x1f
	.zero		1


	//   ....[61]....
        /*04cc*/ 	.word	0x00005530
        /*04d0*/ 	.word	0x000000ff
        /*04d4*/ 	.word	0x00000000
        /*04d8*/ 	.short	0x0101
        /*04da*/ 	.byte	0x3b
	.zero		1


	//   ....[62]....
        /*04dc*/ 	.word	0x00005540
        /*04e0*/ 	.word	0x000000ff
        /*04e4*/ 	.word	0x00000078
        /*04e8*/ 	.short	0x010a
        /*04ea*/ 	.byte	0x1f
	.zero		1


	//   ....[63]....
        /*04ec*/ 	.word	0x000056f0
        /*04f0*/ 	.word	0x000000ff
        /*04f4*/ 	.word	0x00000058
        /*04f8*/ 	.short	0x010b
        /*04fa*/ 	.byte	0x1f
	.zero		1


	//   ....[64]....
        /*04fc*/ 	.word	0x00005700
        /*0500*/ 	.word	0x000000ff
        /*0504*/ 	.word	0x00000000
        /*0508*/ 	.short	0x0101
        /*050a*/ 	.byte	0x3a
	.zero		1


	//   ....[65]....
        /*050c*/ 	.word	0x00005730
        /*0510*/ 	.word	0x000000ff
        /*0514*/ 	.word	0x00000060
        /*0518*/ 	.short	0x010a
        /*051a*/ 	.byte	0x1f
	.zero		1


	//   ....[66]....
        /*051c*/ 	.word	0x00005750
        /*0520*/ 	.word	0x000000ff
        /*0524*/ 	.word	0x00000068
        /*0528*/ 	.short	0x010a
        /*052a*/ 	.byte	0x1f
	.zero		1


	//   ....[67]....
        /*052c*/ 	.word	0x00005770
        /*0530*/ 	.word	0x000000ff
        /*0534*/ 	.word	0x00000070
        /*0538*/ 	.short	0x010a
        /*053a*/ 	.byte	0x1f
	.zero		1


	//   ....[68]....
        /*053c*/ 	.word	0x000057b0
        /*0540*/ 	.word	0x00000000
        /*0544*/ 	.word	0x00000078
        /*0548*/ 	.short	0x010a
        /*054a*/ 	.byte	0xff
	.zero		1


	//   ....[69]....
        /*054c*/ 	.word	0x00005b10
        /*0550*/ 	.word	0x000000ff
        /*0554*/ 	.word	0x00000090
        /*0558*/ 	.short	0x010a
        /*055a*/ 	.byte	0x30
	.zero		1


	//   ....[70]....
        /*055c*/ 	.word	0x00005be0
        /*0560*/ 	.word	0x000000ff
        /*0564*/ 	.word	0x00000000
        /*0568*/ 	.short	0x0101
        /*056a*/ 	.byte	0x04
	.zero		1


	//   ....[71]....
        /*056c*/ 	.word	0x00006c00
        /*0570*/ 	.word	0x000000ff
        /*0574*/ 	.word	0x00000040
        /*0578*/ 	.short	0x010a
        /*057a*/ 	.byte	0x30
	.zero		1


	//   ....[72]....
        /*057c*/ 	.word	0x00006c40
        /*0580*/ 	.word	0x00000047
        /*0584*/ 	.word	0x000000a0
        /*0588*/ 	.short	0x010a
        /*058a*/ 	.byte	0xff
	.zero		1


	//   ....[73]....
        /*058c*/ 	.word	0x00006d30
        /*0590*/ 	.word	0x000000ff
        /*0594*/ 	.word	0x00000040
        /*0598*/ 	.short	0x010a
        /*059a*/ 	.byte	0x30
	.zero		1


	//   ....[74]....
        /*059c*/ 	.word	0x00006e20
        /*05a0*/ 	.word	0x00000047
        /*05a4*/ 	.word	0x000000a0
        /*05a8*/ 	.short	0x010a
        /*05aa*/ 	.byte	0xff
	.zero		1


	//   ....[75]....
        /*05ac*/ 	.word	0x000075f0
        /*05b0*/ 	.word	0x00000000
        /*05b4*/ 	.word	0x00000000
        /*05b8*/ 	.short	0x0101
        /*05ba*/ 	.byte	0xff
	.zero		1


	//   ....[76]....
        /*05bc*/ 	.word	0x00007600
        /*05c0*/ 	.word	0x00000002
        /*05c4*/ 	.word	0x00000040
        /*05c8*/ 	.short	0x010a
        /*05ca*/ 	.byte	0xff
	.zero		1


	//   ....[77]....
        /*05cc*/ 	.word	0x000076e0
        /*05d0*/ 	.word	0x00000002
        /*05d4*/ 	.word	0x00000040
        /*05d8*/ 	.short	0x010a
        /*05da*/ 	.byte	0xff
	.zero		1


	//   ....[78]....
        /*05dc*/ 	.word	0x00007f30
        /*05e0*/ 	.word	0x00000000
        /*05e4*/ 	.word	0x00000000
        /*05e8*/ 	.short	0x0101
        /*05ea*/ 	.byte	0xff
	.zero		1


	//   ....[79]....
        /*05ec*/ 	.word	0x00007f50
        /*05f0*/ 	.word	0x00000006
        /*05f4*/ 	.word	0x00000040
        /*05f8*/ 	.short	0x010a
        /*05fa*/ 	.byte	0xff
	.zero		1


	//   ....[80]....
        /*05fc*/ 	.word	0x00008020
        /*0600*/ 	.word	0x00000006
        /*0604*/ 	.word	0x00000040
        /*0608*/ 	.short	0x010a
        /*060a*/ 	.byte	0xff
	.zero		1


	//   ....[81]....
        /*060c*/ 	.word	0x00008860
        /*0610*/ 	.word	0x0000000e
        /*0614*/ 	.word	0x00000000
        /*0618*/ 	.short	0x0101
        /*061a*/ 	.byte	0xff
	.zero		1


	//   ....[82]....
        /*061c*/ 	.word	0x00008880
        /*0620*/ 	.word	0x00000000
        /*0624*/ 	.word	0x00000040
        /*0628*/ 	.short	0x010a
        /*062a*/ 	.byte	0xff
	.zero		1


	//   ....[83]....
        /*062c*/ 	.word	0x00008950
        /*0630*/ 	.word	0x00000000
        /*0634*/ 	.word	0x00000040
        /*0638*/ 	.short	0x010a
        /*063a*/ 	.byte	0xff
	.zero		1


	//   ....[84]....
        /*063c*/ 	.word	0x00008e30
        /*0640*/ 	.word	0x000000ff
        /*0644*/ 	.word	0x00000000
        /*0648*/ 	.short	0x0101
        /*064a*/ 	.byte	0x04
	.zero		1


	//   ....[85]....
        /*064c*/ 	.word	0x00009200
        /*0650*/ 	.word	0x00000000
        /*0654*/ 	.word	0x00000000
        /*0658*/ 	.short	0x0101
        /*065a*/ 	.byte	0xff
	.zero		1


	//   ....[86]....
        /*065c*/ 	.word	0x00009480
        /*0660*/ 	.word	0x000000ff
        /*0664*/ 	.word	0x00000000
        /*0668*/ 	.short	0x0101
        /*066a*/ 	.byte	0x04
	.zero		1


	//   ....[87]....
        /*066c*/ 	.word	0x000094b0
        /*0670*/ 	.word	0x00000000
        /*0674*/ 	.word	0x00000020
        /*0678*/ 	.short	0x010a
        /*067a*/ 	.byte	0xff
	.zero		1


	//   ....[88]....
        /*067c*/ 	.word	0x00009510
        /*0680*/ 	.word	0x00000000
        /*0684*/ 	.word	0x00000020
        /*0688*/ 	.short	0x010a
        /*068a*/ 	.byte	0xff
	.zero		1


	//   ....[89]....
        /*068c*/ 	.word	0x00009570
        /*0690*/ 	.word	0x00000000
        /*0694*/ 	.word	0x00000090
        /*0698*/ 	.short	0x010a
        /*069a*/ 	.byte	0xff
	.zero		1


	//   ....[90]....
        /*069c*/ 	.word	0x000095d0
        /*06a0*/ 	.word	0x00000000
        /*06a4*/ 	.word	0x00000000
        /*06a8*/ 	.short	0x010a
        /*06aa*/ 	.byte	0xff
	.zero		1


	//   ....[91]....
        /*06ac*/ 	.word	0x00009630
        /*06b0*/ 	.word	0x00000000
        /*06b4*/ 	.word	0x00000000
        /*06b8*/ 	.short	0x010a
        /*06ba*/ 	.byte	0xff
	.zero		1


	//   ....[92]....
        /*06bc*/ 	.word	0x00009690
        /*06c0*/ 	.word	0x00000000
        /*06c4*/ 	.word	0x00000000
        /*06c8*/ 	.short	0x010a
        /*06ca*/ 	.byte	0xff
	.zero		1


	//   ....[93]....
        /*06cc*/ 	.word	0x000096f0
        /*06d0*/ 	.word	0x00000004
        /*06d4*/ 	.word	0x00000098
        /*06d8*/ 	.short	0x010a
        /*06da*/ 	.byte	0xff
	.zero		1


	//   ....[94]....
        /*06dc*/ 	.word	0x00009750
        /*06e0*/ 	.word	0x00000004
        /*06e4*/ 	.word	0x00000090
        /*06e8*/ 	.short	0x010a
        /*06ea*/ 	.byte	0xff
	.zero		1


	//   ....[95]....
        /*06ec*/ 	.word	0x000097b0
        /*06f0*/ 	.word	0x00000000
        /*06f4*/ 	.word	0x00000090
        /*06f8*/ 	.short	0x010a
        /*06fa*/ 	.byte	0xff
	.zero		1


	//   ....[96]....
        /*06fc*/ 	.word	0x00009810
        /*0700*/ 	.word	0x00000004
        /*0704*/ 	.word	0x000000b0
        /*0708*/ 	.short	0x010a
        /*070a*/ 	.byte	0xff
	.zero		1


	//   ....[97]....
        /*070c*/ 	.word	0x00009870
        /*0710*/ 	.word	0x00000000
        /*0714*/ 	.word	0x00000000
        /*0718*/ 	.short	0x010a
        /*071a*/ 	.byte	0xff
	.zero		1


	//   ....[98]....
        /*071c*/ 	.word	0x000098d0
        /*0720*/ 	.word	0x00000000
        /*0724*/ 	.word	0x00000000
        /*0728*/ 	.short	0x010a
        /*072a*/ 	.byte	0xff
	.zero		1


	//   ....[99]....
        /*072c*/ 	.word	0x00009930
        /*0730*/ 	.word	0x00000000
        /*0734*/ 	.word	0x00000000
        /*0738*/ 	.short	0x010a
        /*073a*/ 	.byte	0xff
	.zero		1


	//   ....[100]....
        /*073c*/ 	.word	0x00009990
        /*0740*/ 	.word	0x00000000
        /*0744*/ 	.word	0x00000090
        /*0748*/ 	.short	0x010a
        /*074a*/ 	.byte	0xff
	.zero		1


	//   ....[101]....
        /*074c*/ 	.word	0x000099f0
        /*0750*/ 	.word	0x00000003
        /*0754*/ 	.word	0x00000088
        /*0758*/ 	.short	0x010a
        /*075a*/ 	.byte	0xff
	.zero		1


	//   ....[102]....
        /*075c*/ 	.word	0x00009a50
        /*0760*/ 	.word	0x00000000
        /*0764*/ 	.word	0x00000060
        /*0768*/ 	.short	0x010a
        /*076a*/ 	.byte	0xff
	.zero		1


	//   ....[103]....
        /*076c*/ 	.word	0x00009ab0
        /*0770*/ 	.word	0x00000000
        /*0774*/ 	.word	0x00000068
        /*0778*/ 	.short	0x010a
        /*077a*/ 	.byte	0xff
	.zero		1


	//   ....[104]....
        /*077c*/ 	.word	0x00009b10
        /*0780*/ 	.word	0x00000000
        /*0784*/ 	.word	0x00000070
        /*0788*/ 	.short	0x010a
        /*078a*/ 	.byte	0xff
	.zero		1


	//   ....[105]....
        /*078c*/ 	.word	0x00009b70
        /*0790*/ 	.word	0x00000000
        /*0794*/ 	.word	0x00000078
        /*0798*/ 	.short	0x010a
        /*079a*/ 	.byte	0xff
	.zero		1


	//   ....[106]....
        /*079c*/ 	.word	0x00009bd0
        /*07a0*/ 	.word	0x00000000
        /*07a4*/ 	.word	0x00000060
        /*07a8*/ 	.short	0x010a
        /*07aa*/ 	.byte	0xff
	.zero		1


	//   ....[107]....
        /*07ac*/ 	.word	0x00009c30
        /*07b0*/ 	.word	0x00000000
        /*07b4*/ 	.word	0x00000068
        /*07b8*/ 	.short	0x010a
        /*07ba*/ 	.byte	0xff
	.zero		1


	//   ....[108]....
        /*07bc*/ 	.word	0x00009c90
        /*07c0*/ 	.word	0x00000000
        /*07c4*/ 	.word	0x00000070
        /*07c8*/ 	.short	0x010a
        /*07ca*/ 	.byte	0xff
	.zero		1


	//   ....[109]....
        /*07cc*/ 	.word	0x00009cf0
        /*07d0*/ 	.word	0x00000000
        /*07d4*/ 	.word	0x00000090
        /*07d8*/ 	.short	0x010a
        /*07da*/ 	.byte	0xff
	.zero		1


	//   ....[110]....
        /*07dc*/ 	.word	0x00009d50
        /*07e0*/ 	.word	0x00000002
        /*07e4*/ 	.word	0x00000040
        /*07e8*/ 	.short	0x010a
        /*07ea*/ 	.byte	0xff
	.zero		1


	//   ....[111]....
        /*07ec*/ 	.word	0x00009da0
        /*07f0*/ 	.word	0x00000047
        /*07f4*/ 	.word	0x000000a0
        /*07f8*/ 	.short	0x010a
        /*07fa*/ 	.byte	0xff
	.zero		1


	//   ....[112]....
        /*07fc*/ 	.word	0x00009df0
        /*0800*/ 	.word	0x00000002
        /*0804*/ 	.word	0x00000040
        /*0808*/ 	.short	0x010a
        /*080a*/ 	.byte	0xff
	.zero		1


	//   ....[113]....
        /*080c*/ 	.word	0x00009e40
        /*0810*/ 	.word	0x00000006
        /*0814*/ 	.word	0x00000040
        /*0818*/ 	.short	0x010a
        /*081a*/ 	.byte	0xff
	.zero		1


	//   ....[114]....
        /*081c*/ 	.word	0x00009e90
        /*0820*/ 	.word	0x00000000
        /*0824*/ 	.word	0x00000040
        /*0828*/ 	.short	0x010a
        /*082a*/ 	.byte	0xff
	.zero		1


	//----- nvinfo : EIATTR_NUM_MBARRIERS
	.align		4
.L_47:
        /*082c*/ 	.byte	0x03, 0x38
        /*082e*/ 	.short	0x0018


	//----- nvinfo : EIATTR_EXIT_INSTR_OFFSETS
	.align		4
        /*0830*/ 	.byte	0x04, 0x1c
        /*0832*/ 	.short	(.L_49 - .L_48)


	//   ....[0]....
.L_48:
        /*0834*/ 	.word	0x00002e70


	//   ....[1]....
        /*0838*/ 	.word	0x00003120


	//   ....[2]....
        /*083c*/ 	.word	0x00003180


	//   ....[3]....
        /*0840*/ 	.word	0x000041b0


	//   ....[4]....
        /*0844*/ 	.word	0x000057e0


	//   ....[5]....
        /*0848*/ 	.word	0x00005820


	//   ....[6]....
        /*084c*/ 	.word	0x00009360


	//   ....[7]....
        /*0850*/ 	.word	0x000093e0


	//   ....[8]....
        /*0854*/ 	.word	0x00009410


	//   ....[9]....
        /*0858*/ 	.word	0x00009490


	//----- nvinfo : EIATTR_MAX_THREADS
	.align		4
.L_49:
        /*085c*/ 	.byte	0x04, 0x05
        /*085e*/ 	.short	(.L_51 - .L_50)
.L_50:
        /*0860*/ 	.word	0x00000100
        /*0864*/ 	.word	0x00000001
        /*0868*/ 	.word	0x00000001


	//----- nvinfo : EIATTR_CRS_STACK_SIZE
	.align		4
.L_51:
        /*086c*/ 	.byte	0x04, 0x1e
        /*086e*/ 	.short	(.L_53 - .L_52)
.L_52:
        /*0870*/ 	.word	0x00000000


	//----- nvinfo : EIATTR_CBANK_PARAM_SIZE
	.align		4
.L_53:
        /*0874*/ 	.byte	0x03, 0x19
        /*0876*/ 	.short	0x0800


	//----- nvinfo : EIATTR_PARAM_CBANK
	.align		4
        /*0878*/ 	.byte	0x04, 0x0a
        /*087a*/ 	.short	(.L_55 - .L_54)
	.align		4
.L_54:
        /*087c*/ 	.word	index@(.nv.constant0._ZN7cutlass13device_kernelINS_4conv6kernel13ConvUniversalINS1_16ConvProblemShapeILNS1_8OperatorE2ELi2EEENS1_10collective14CollectiveConvINS1_47MainloopSm100TmaUmmaWarpSpecializedImplicitGemmILS5_2ELi4ELi2ELi1ELi2EN4cute5tupleIJNSA_1CILi1EEESD_SD_EEEEENSB_IJNSC_ILi128EEENSB_IJNSC_ILi64EEEEEESI_EEENS_10tfloat32_tESK_NSA_8TiledMMAINSA_8MMA_AtomIJNSA_17SM100_MMA_TF32_SSISK_SK_fLi128ELi64ELNSA_4UMMA5MajorE1ELSP_1ELNSO_7ScaleInE0ELSQ_0EEEEEENSA_6LayoutISE_NSB_IJNSC_ILi0EEESU_SU_EEEEENSB_IJNSA_10UnderscoreESX_SX_EEEEENS7_6detail27Sm100ImplicitGemmTileTraitsINSA_13SM90_TMA_LOADENSA_14ComposedLayoutINSA_7SwizzleILi2ELi5ELi2EEENSA_18smem_ptr_flag_bitsILi32EEENST_INSB_IJNSC_ILi32EEENSC_ILi4EEEEEENSB_IJSD_S18_EEEEEEEvEENS11_INSA_20SM90_TMA_LOAD_IM2COLES1D_vEEEENS_8epilogue10collective18CollectiveEpilogueINS1I_23Sm100TmaWarpSpecializedILi4ELi2ELi16ELb1ELb0EEEJSJ_NSB_IJNST_ISG_SD_EENST_INSC_ILi16EEESD_EEEEESK_NSB_IJlNSB_IJSD_llEEESU_EEESK_S1S_NS1I_6fusion15FusionCallbacksIS1M_NS1T_17LinearCombinationISK_fSK_fLNS_15FloatRoundStyleE2EEESJ_S1Q_JEEENSA_5SM1004TMEM4LOAD26SM100_TMEM_LOAD_32dp32b16xES12_NS13_INS14_ILi2ELi4ELi3EEES17_NST_INSB_IJNSC_ILi8EEES1O_EEENSB_IJS1O_SD_EEEEEEENSA_39AutoVectorizingCopyWithAssumedAlignmentILi128EEENSA_14SM90_TMA_STOREES28_S2A_S2A_EEEvvEEEEvNT_6ParamsE)
        /*0880*/ 	.short	0x0380
        /*0882*/ 	.short	0x0800


	//----- nvinfo : EIATTR_SW_WAR
	.align		4
.L_55:
        /*0884*/ 	.byte	0x04, 0x36
        /*0886*/ 	.short	(.L_57 - .L_56)
.L_56:
        /*0888*/ 	.word	0x00000008
.L_57:


//--------------------- .nv.callgraph             --------------------------
	.section	.nv.callgraph,"",@"SHT_CUDA_CALLGRAPH"
	.align	4
	.sectionentsize	8
	.align		4
        /*0000*/ 	.word	0x00000000
	.align		4
        /*0004*/ 	.word	0xffffffff
	.align		4
        /*0008*/ 	.word	index@(_ZN7cutlass13device_kernelINS_4conv6kernel13ConvUniversalINS1_16ConvProblemShapeILNS1_8OperatorE2ELi2EEENS1_10collective14CollectiveConvINS1_47MainloopSm100TmaUmmaWarpSpecializedImplicitGemmILS5_2ELi4ELi2ELi1ELi2EN4cute5tupleIJNSA_1CILi1EEESD_SD_EEEEENSB_IJNSC_ILi128EEENSB_IJNSC_ILi64EEEEEESI_EEENS_10tfloat32_tESK_NSA_8TiledMMAINSA_8MMA_AtomIJNSA_17SM100_MMA_TF32_SSISK_SK_fLi128ELi64ELNSA_4UMMA5MajorE1ELSP_1ELNSO_7ScaleInE0ELSQ_0EEEEEENSA_6LayoutISE_NSB_IJNSC_ILi0EEESU_SU_EEEEENSB_IJNSA_10UnderscoreESX_SX_EEEEENS7_6detail27Sm100ImplicitGemmTileTraitsINSA_13SM90_TMA_LOADENSA_14ComposedLayoutINSA_7SwizzleILi2ELi5ELi2EEENSA_18smem_ptr_flag_bitsILi32EEENST_INSB_IJNSC_ILi32EEENSC_ILi4EEEEEENSB_IJSD_S18_EEEEEEEvEENS11_INSA_20SM90_TMA_LOAD_IM2COLES1D_vEEEENS_8epilogue10collective18CollectiveEpilogueINS1I_23Sm100TmaWarpSpecializedILi4ELi2ELi16ELb1ELb0EEEJSJ_NSB_IJNST_ISG_SD_EENST_INSC_ILi16EEESD_EEEEESK_NSB_IJlNSB_IJSD_llEEESU_EEESK_S1S_NS1I_6fusion15FusionCallbacksIS1M_NS1T_17LinearCombinationISK_fSK_fLNS_15FloatRoundStyleE2EEESJ_S1Q_JEEENSA_5SM1004TMEM4LOAD26SM100_TMEM_LOAD_32dp32b16xES12_NS13_INS14_ILi2ELi4ELi3EEES17_NST_INSB_IJNSC_ILi8EEES1O_EEENSB_IJS1O_SD_EEEEEEENSA_39AutoVectorizingCopyWithAssumedAlignmentILi128EEENSA_14SM90_TMA_STOREES28_S2A_S2A_EEEvvEEEEvNT_6ParamsE)
	.align		4
        /*000c*/ 	.word	index@(__assertfail)
	.align		4
        /*0010*/ 	.word	0x00000000
	.align		4
        /*0014*/ 	.word	0xfffffffe
	.align		4
        /*0018*/ 	.word	0x00000000
	.align		4
        /*001c*/ 	.word	0xfffffffd
	.align		4
        /*0020*/ 	.word	0x00000000
	.align		4
        /*0024*/ 	.word	0xfffffffc


//--------------------- .nv.constant4             --------------------------
	.section	.nv.constant4,"a",@progbits
	.align	8
	.align		8
.nv.constant4:
        /*0000*/ 	.dword	__assertfail
	.align		8
        /*0008*/ 	.dword	__unnamed_1
	.align		8
        /*0010*/ 	.dword	__unnamed_2
	.align		8
        /*0018*/ 	.dword	_ZN39_INTERNAL_c07ef641_4_k_cu_cf9dda68_45724cuda3std3__45__cpo5beginE
	.align		8
        /*0020*/ 	.dword	_ZN39_INTERNAL_c07ef641_4_k_cu_cf9dda68_45724cuda3std3__45__cpo3endE
	.align		8
        /*0028*/ 	.dword	_ZN39_INTERNAL_c07ef641_4_k_cu_cf9dda68_45724cuda3std3__45__cpo6cbeginE
	.align		8
        /*0030*/ 	.dword	_ZN39_INTERNAL_c07ef641_4_k_cu_cf9dda68_45724cuda3std3__45__cpo4cendE
	.align		8
        /*0038*/ 	.dword	_ZN39_INTERNAL_c07ef641_4_k_cu_cf9dda68_45724cuda3std3__441_GLOBAL__N__c07ef641_4_k_cu_cf9dda68_45726ignoreE
	.align		8
        /*0040*/ 	.dword	_ZN39_INTERNAL_c07ef641_4_k_cu_cf9dda68_45724cuda3std3__419piecewise_constructE
	.align		8
        /*0048*/ 	.dword	_ZN39_INTERNAL_c07ef641_4_k_cu_cf9dda68_45724cuda3std3__48in_placeE
	.align		8
        /*0050*/ 	.dword	_ZN39_INTERNAL_c07ef641_4_k_cu_cf9dda68_45724cuda3std6ranges3__45__cpo4swapE
	.align		8
        /*0058*/ 	.dword	_ZN39_INTERNAL_c07ef641_4_k_cu_cf9dda68_45724cuda3std6ranges3__45__cpo9iter_moveE
	.align		8
        /*0060*/ 	.dword	_ZN39_INTERNAL_c07ef641_4_k_cu_cf9dda68_45724cute7productE
	.align		8
        /*0068*/ 	.dword	_ZN39_INTERNAL_c07ef641_4_k_cu_cf9dda68_45724cute1_E
	.align		8
        /*0070*/ 	.dword	$str$27
	.align		8
        /*0078*/ 	.dword	$str$28
	.align		8
        /*0080*/ 	.dword	$str$29
	.align		8
        /*0088*/ 	.dword	$str$30


//--------------------- .text._ZN7cutlass13device_kernelINS_4conv6kernel13ConvUniversalINS1_16ConvProblemShapeILNS1_8OperatorE2ELi2EEENS1_10collective14CollectiveConvINS1_47MainloopSm100TmaUmmaWarpSpecializedImplicitGemmILS5_2ELi4ELi2ELi1ELi2EN4cute5tupleIJNSA_1CILi1EEESD_SD_EEEEENSB_IJNSC_ILi128EEENSB_IJNSC_ILi64EEEEEESI_EEENS_10tfloat32_tESK_NSA_8TiledMMAINSA_8MMA_AtomIJNSA_17SM100_MMA_TF32_SSISK_SK_fLi128ELi64ELNSA_4UMMA5MajorE1ELSP_1ELNSO_7ScaleInE0ELSQ_0EEEEEENSA_6LayoutISE_NSB_IJNSC_ILi0EEESU_SU_EEEEENSB_IJNSA_10UnderscoreESX_SX_EEEEENS7_6detail27Sm100ImplicitGemmTileTraitsINSA_13SM90_TMA_LOADENSA_14ComposedLayoutINSA_7SwizzleILi2ELi5ELi2EEENSA_18smem_ptr_flag_bitsILi32EEENST_INSB_IJNSC_ILi32EEENSC_ILi4EEEEEENSB_IJSD_S18_EEEEEEEvEENS11_INSA_20SM90_TMA_LOAD_IM2COLES1D_vEEEENS_8epilogue10collective18CollectiveEpilogueINS1I_23Sm100TmaWarpSpecializedILi4ELi2ELi16ELb1ELb0EEEJSJ_NSB_IJNST_ISG_SD_EENST_INSC_ILi16EEESD_EEEEESK_NSB_IJlNSB_IJSD_llEEESU_EEESK_S1S_NS1I_6fusion15FusionCallbacksIS1M_NS1T_17LinearCombinationISK_fSK_fLNS_15FloatRoundStyleE2EEESJ_S1Q_JEEENSA_5SM1004TMEM4LOAD26SM100_TMEM_LOAD_32dp32b16xES12_NS13_INS14_ILi2ELi4ELi3EEES17_NST_INSB_IJNSC_ILi8EEES1O_EEENSB_IJS1O_SD_EEEEEEENSA_39AutoVectorizingCopyWithAssumedAlignmentILi128EEENSA_14SM90_TMA_STOREES28_S2A_S2A_EEEvvEEEEvNT_6ParamsE --------------------------
	.section	.text._ZN7cutlass13device_kernelINS_4conv6kernel13ConvUniversalINS1_16ConvProblemShapeILNS1_8OperatorE2ELi2EEENS1_10collective14CollectiveConvINS1_47MainloopSm100TmaUmmaWarpSpecializedImplicitGemmILS5_2ELi4ELi2ELi1ELi2EN4cute5tupleIJNSA_1CILi1EEESD_SD_EEEEENSB_IJNSC_ILi128EEENSB_IJNSC_ILi64EEEEEESI_EEENS_10tfloat32_tESK_NSA_8TiledMMAINSA_8MMA_AtomIJNSA_17SM100_MMA_TF32_SSISK_SK_fLi128ELi64ELNSA_4UMMA5MajorE1ELSP_1ELNSO_7ScaleInE0ELSQ_0EEEEEENSA_6LayoutISE_NSB_IJNSC_ILi0EEESU_SU_EEEEENSB_IJNSA_10UnderscoreESX_SX_EEEEENS7_6detail27Sm100ImplicitGemmTileTraitsINSA_13SM90_TMA_LOADENSA_14ComposedLayoutINSA_7SwizzleILi2ELi5ELi2EEENSA_18smem_ptr_flag_bitsILi32EEENST_INSB_IJNSC_ILi32EEENSC_ILi4EEEEEENSB_IJSD_S18_EEEEEEEvEENS11_INSA_20SM90_TMA_LOAD_IM2COLES1D_vEEEENS_8epilogue10collective18CollectiveEpilogueINS1I_23Sm100TmaWarpSpecializedILi4ELi2ELi16ELb1ELb0EEEJSJ_NSB_IJNST_ISG_SD_EENST_INSC_ILi16EEESD_EEEEESK_NSB_IJlNSB_IJSD_llEEESU_EEESK_S1S_NS1I_6fusion15FusionCallbacksIS1M_NS1T_17LinearCombinationISK_fSK_fLNS_15FloatRoundStyleE2EEESJ_S1Q_JEEENSA_5SM1004TMEM4LOAD26SM100_TMEM_LOAD_32dp32b16xES12_NS13_INS14_ILi2ELi4ELi3EEES17_NST_INSB_IJNSC_ILi8EEES1O_EEENSB_IJS1O_SD_EEEEEEENSA_39AutoVectorizingCopyWithAssumedAlignmentILi128EEENSA_14SM90_TMA_STOREES28_S2A_S2A_EEEvvEEEEvNT_6ParamsE,"ax",@progbits
	.align	128
.text._ZN7cutlass13device_kernelINS_4conv6kernel13ConvUniversalINS1_16ConvProblemShapeILNS1_8OperatorE2ELi2EEENS1_10collective14CollectiveConvINS1_47MainloopSm100TmaUmmaWarpSpecializedImplicitGemmILS5_2ELi4ELi2ELi1ELi2EN4cute5tupleIJNSA_1CILi1EEESD_SD_EEEEENSB_IJNSC_ILi128EEENSB_IJNSC_ILi64EEEEEESI_EEENS_10tfloat32_tESK_NSA_8TiledMMAINSA_8MMA_AtomIJNSA_17SM100_MMA_TF32_SSISK_SK_fLi128ELi64ELNSA_4UMMA5MajorE1ELSP_1ELNSO_7ScaleInE0ELSQ_0EEEEEENSA_6LayoutISE_NSB_IJNSC_ILi0EEESU_SU_EEEEENSB_IJNSA_10UnderscoreESX_SX_EEEEENS7_6detail27Sm100ImplicitGemmTileTraitsINSA_13SM90_TMA_LOADENSA_14ComposedLayoutINSA_7SwizzleILi2ELi5ELi2EEENSA_18smem_ptr_flag_bitsILi32EEENST_INSB_IJNSC_ILi32EEENSC_ILi4EEEEEENSB_IJSD_S18_EEEEEEEvEENS11_INSA_20SM90_TMA_LOAD_IM2COLES1D_vEEEENS_8epilogue10collective18CollectiveEpilogueINS1I_23Sm100TmaWarpSpecializedILi4ELi2ELi16ELb1ELb0EEEJSJ_NSB_IJNST_ISG_SD_EENST_INSC_ILi16EEESD_EEEEESK_NSB_IJlNSB_IJSD_llEEESU_EEESK_S1S_NS1I_6fusion15FusionCallbacksIS1M_NS1T_17LinearCombinationISK_fSK_fLNS_15FloatRoundStyleE2EEESJ_S1Q_JEEENSA_5SM1004TMEM4LOAD26SM100_TMEM_LOAD_32dp32b16xES12_NS13_INS14_ILi2ELi4ELi3EEES17_NST_INSB_IJNSC_ILi8EEES1O_EEENSB_IJS1O_SD_EEEEEEENSA_39AutoVectorizingCopyWithAssumedAlignmentILi128EEENSA_14SM90_TMA_STOREES28_S2A_S2A_EEEvvEEEEvNT_6ParamsE:
        .type           _ZN7cutlass13device_kernelINS_4conv6kernel13ConvUniversalINS1_16ConvProblemShapeILNS1_8OperatorE2ELi2EEENS1_10collective14CollectiveConvINS1_47MainloopSm100TmaUmmaWarpSpecializedImplicitGemmILS5_2ELi4ELi2ELi1ELi2EN4cute5tupleIJNSA_1CILi1EEESD_SD_EEEEENSB_IJNSC_ILi128EEENSB_IJNSC_ILi64EEEEEESI_EEENS_10tfloat32_tESK_NSA_8TiledMMAINSA_8MMA_AtomIJNSA_17SM100_MMA_TF32_SSISK_SK_fLi128ELi64ELNSA_4UMMA5MajorE1ELSP_1ELNSO_7ScaleInE0ELSQ_0EEEEEENSA_6LayoutISE_NSB_IJNSC_ILi0EEESU_SU_EEEEENSB_IJNSA_10UnderscoreESX_SX_EEEEENS7_6detail27Sm100ImplicitGemmTileTraitsINSA_13SM90_TMA_LOADENSA_14ComposedLayoutINSA_7SwizzleILi2ELi5ELi2EEENSA_18smem_ptr_flag_bitsILi32EEENST_INSB_IJNSC_ILi32EEENSC_ILi4EEEEEENSB_IJSD_S18_EEEEEEEvEENS11_INSA_20SM90_TMA_LOAD_IM2COLES1D_vEEEENS_8epilogue10collective18CollectiveEpilogueINS1I_23Sm100TmaWarpSpecializedILi4ELi2ELi16ELb1ELb0EEEJSJ_NSB_IJNST_ISG_SD_EENST_INSC_ILi16EEESD_EEEEESK_NSB_IJlNSB_IJSD_llEEESU_EEESK_S1S_NS1I_6fusion15FusionCallbacksIS1M_NS1T_17LinearCombinationISK_fSK_fLNS_15FloatRoundStyleE2EEESJ_S1Q_JEEENSA_5SM1004TMEM4LOAD26SM100_TMEM_LOAD_32dp32b16xES12_NS13_INS14_ILi2ELi4ELi3EEES17_NST_INSB_IJNSC_ILi8EEES1O_EEENSB_IJS1O_SD_EEEEEEENSA_39AutoVectorizingCopyWithAssumedAlignmentILi128EEENSA_14SM90_TMA_STOREES28_S2A_S2A_EEEvvEEEEvNT_6ParamsE,@function
        .size           _ZN7cutlass13device_kernelINS_4conv6kernel13ConvUniversalINS1_16ConvProblemShapeILNS1_8OperatorE2ELi2EEENS1_10collective14CollectiveConvINS1_47MainloopSm100TmaUmmaWarpSpecializedImplicitGemmILS5_2ELi4ELi2ELi1ELi2EN4cute5tupleIJNSA_1CILi1EEESD_SD_EEEEENSB_IJNSC_ILi128EEENSB_IJNSC_ILi64EEEEEESI_EEENS_10tfloat32_tESK_NSA_8TiledMMAINSA_8MMA_AtomIJNSA_17SM100_MMA_TF32_SSISK_SK_fLi128ELi64ELNSA_4UMMA5MajorE1ELSP_1ELNSO_7ScaleInE0ELSQ_0EEEEEENSA_6LayoutISE_NSB_IJNSC_ILi0EEESU_SU_EEEEENSB_IJNSA_10UnderscoreESX_SX_EEEEENS7_6detail27Sm100ImplicitGemmTileTraitsINSA_13SM90_TMA_LOADENSA_14ComposedLayoutINSA_7SwizzleILi2ELi5ELi2EEENSA_18smem_ptr_flag_bitsILi32EEENST_INSB_IJNSC_ILi32EEENSC_ILi4EEEEEENSB_IJSD_S18_EEEEEEEvEENS11_INSA_20SM90_TMA_LOAD_IM2COLES1D_vEEEENS_8epilogue10collective18CollectiveEpilogueINS1I_23Sm100TmaWarpSpecializedILi4ELi2ELi16ELb1ELb0EEEJSJ_NSB_IJNST_ISG_SD_EENST_INSC_ILi16EEESD_EEEEESK_NSB_IJlNSB_IJSD_llEEESU_EEESK_S1S_NS1I_6fusion15FusionCallbacksIS1M_NS1T_17LinearCombinationISK_fSK_fLNS_15FloatRoundStyleE2EEESJ_S1Q_JEEENSA_5SM1004TMEM4LOAD26SM100_TMEM_LOAD_32dp32b16xES12_NS13_INS14_ILi2ELi4ELi3EEES17_NST_INSB_IJNSC_ILi8EEES1O_EEENSB_IJS1O_SD_EEEEEEENSA_39AutoVectorizingCopyWithAssumedAlignmentILi128EEENSA_14SM90_TMA_STOREES28_S2A_S2A_EEEvvEEEEvNT_6ParamsE,(.L_x_166 - _ZN7cutlass13device_kernelINS_4conv6kernel13ConvUniversalINS1_16ConvProblemShapeILNS1_8OperatorE2ELi2EEENS1_10collective14CollectiveConvINS1_47MainloopSm100TmaUmmaWarpSpecializedImplicitGemmILS5_2ELi4ELi2ELi1ELi2EN4cute5tupleIJNSA_1CILi1EEESD_SD_EEEEENSB_IJNSC_ILi128EEENSB_IJNSC_ILi64EEEEEESI_EEENS_10tfloat32_tESK_NSA_8TiledMMAINSA_8MMA_AtomIJNSA_17SM100_MMA_TF32_SSISK_SK_fLi128ELi64ELNSA_4UMMA5MajorE1ELSP_1ELNSO_7ScaleInE0ELSQ_0EEEEEENSA_6LayoutISE_NSB_IJNSC_ILi0EEESU_SU_EEEEENSB_IJNSA_10UnderscoreESX_SX_EEEEENS7_6detail27Sm100ImplicitGemmTileTraitsINSA_13SM90_TMA_LOADENSA_14ComposedLayoutINSA_7SwizzleILi2ELi5ELi2EEENSA_18smem_ptr_flag_bitsILi32EEENST_INSB_IJNSC_ILi32EEENSC_ILi4EEEEEENSB_IJSD_S18_EEEEEEEvEENS11_INSA_20SM90_TMA_LOAD_IM2COLES1D_vEEEENS_8epilogue10collective18CollectiveEpilogueINS1I_23Sm100TmaWarpSpecializedILi4ELi2ELi16ELb1ELb0EEEJSJ_NSB_IJNST_ISG_SD_EENST_INSC_ILi16EEESD_EEEEESK_NSB_IJlNSB_IJSD_llEEESU_EEESK_S1S_NS1I_6fusion15FusionCallbacksIS1M_NS1T_17LinearCombinationISK_fSK_fLNS_15FloatRoundStyleE2EEESJ_S1Q_JEEENSA_5SM1004TMEM4LOAD26SM100_TMEM_LOAD_32dp32b16xES12_NS13_INS14_ILi2ELi4ELi3EEES17_NST_INSB_IJNSC_ILi8EEES1O_EEENSB_IJS1O_SD_EEEEEEENSA_39AutoVectorizingCopyWithAssumedAlignmentILi128EEENSA_14SM90_TMA_STOREES28_S2A_S2A_EEEvvEEEEvNT_6ParamsE)
        .other          _ZN7cutlass13device_kernelINS_4conv6kernel13ConvUniversalINS1_16ConvProblemShapeILNS1_8OperatorE2ELi2EEENS1_10collective14CollectiveConvINS1_47MainloopSm100TmaUmmaWarpSpecializedImplicitGemmILS5_2ELi4ELi2ELi1ELi2EN4cute5tupleIJNSA_1CILi1EEESD_SD_EEEEENSB_IJNSC_ILi128EEENSB_IJNSC_ILi64EEEEEESI_EEENS_10tfloat32_tESK_NSA_8TiledMMAINSA_8MMA_AtomIJNSA_17SM100_MMA_TF32_SSISK_SK_fLi128ELi64ELNSA_4UMMA5MajorE1ELSP_1ELNSO_7ScaleInE0ELSQ_0EEEEEENSA_6LayoutISE_NSB_IJNSC_ILi0EEESU_SU_EEEEENSB_IJNSA_10UnderscoreESX_SX_EEEEENS7_6detail27Sm100ImplicitGemmTileTraitsINSA_13SM90_TMA_LOADENSA_14ComposedLayoutINSA_7SwizzleILi2ELi5ELi2EEENSA_18smem_ptr_flag_bitsILi32EEENST_INSB_IJNSC_ILi32EEENSC_ILi4EEEEEENSB_IJSD_S18_EEEEEEEvEENS11_INSA_20SM90_TMA_LOAD_IM2COLES1D_vEEEENS_8epilogue10collective18CollectiveEpilogueINS1I_23Sm100TmaWarpSpecializedILi4ELi2ELi16ELb1ELb0EEEJSJ_NSB_IJNST_ISG_SD_EENST_INSC_ILi16EEESD_EEEEESK_NSB_IJlNSB_IJSD_llEEESU_EEESK_S1S_NS1I_6fusion15FusionCallbacksIS1M_NS1T_17LinearCombinationISK_fSK_fLNS_15FloatRoundStyleE2EEESJ_S1Q_JEEENSA_5SM1004TMEM4LOAD26SM100_TMEM_LOAD_32dp32b16xES12_NS13_INS14_ILi2ELi4ELi3EEES17_NST_INSB_IJNSC_ILi8EEES1O_EEENSB_IJS1O_SD_EEEEEEENSA_39AutoVectorizingCopyWithAssumedAlignmentILi128EEENSA_14SM90_TMA_STOREES28_S2A_S2A_EEEvvEEEEvNT_6ParamsE,@"STO_CUDA_ENTRY STV_DEFAULT"
_ZN7cutlass13device_kernelINS_4conv6kernel13ConvUniversalINS1_16ConvProblemShapeILNS1_8OperatorE2ELi2EEENS1_10collective14CollectiveConvINS1_47MainloopSm100TmaUmmaWarpSpecializedImplicitGemmILS5_2ELi4ELi2ELi1ELi2EN4cute5tupleIJNSA_1CILi1EEESD_SD_EEEEENSB_IJNSC_ILi128EEENSB_IJNSC_ILi64EEEEEESI_EEENS_10tfloat32_tESK_NSA_8TiledMMAINSA_8MMA_AtomIJNSA_17SM100_MMA_TF32_SSISK_SK_fLi128ELi64ELNSA_4UMMA5MajorE1ELSP_1ELNSO_7ScaleInE0ELSQ_0EEEEEENSA_6LayoutISE_NSB_IJNSC_ILi0EEESU_SU_EEEEENSB_IJNSA_10UnderscoreESX_SX_EEEEENS7_6detail27Sm100ImplicitGemmTileTraitsINSA_13SM90_TMA_LOADENSA_14ComposedLayoutINSA_7SwizzleILi2ELi5ELi2EEENSA_18smem_ptr_flag_bitsILi32EEENST_INSB_IJNSC_ILi32EEENSC_ILi4EEEEEENSB_IJSD_S18_EEEEEEEvEENS11_INSA_20SM90_TMA_LOAD_IM2COLES1D_vEEEENS_8epilogue10collective18CollectiveEpilogueINS1I_23Sm100TmaWarpSpecializedILi4ELi2ELi16ELb1ELb0EEEJSJ_NSB_IJNST_ISG_SD_EENST_INSC_ILi16EEESD_EEEEESK_NSB_IJlNSB_IJSD_llEEESU_EEESK_S1S_NS1I_6fusion15FusionCallbacksIS1M_NS1T_17LinearCombinationISK_fSK_fLNS_15FloatRoundStyleE2EEESJ_S1Q_JEEENSA_5SM1004TMEM4LOAD26SM100_TMEM_LOAD_32dp32b16xES12_NS13_INS14_ILi2ELi4ELi3EEES17_NST_INSB_IJNSC_ILi8EEES1O_EEENSB_IJS1O_SD_EEEEEEENSA_39AutoVectorizingCopyWithAssumedAlignmentILi128EEENSA_14SM90_TMA_STOREES28_S2A_S2A_EEEvvEEEEvNT_6ParamsE:
[----:B------:R-:W1:Y:S01]  /*0000*/  LDC R1, c[0x0][0x37c] ;  /* 0x0000df00ff017b82 */ /* 0x000e620000000800 */
[----:B------:R-:W2:Y:S01]  /*0010*/  S2R R59, SR_TID.X ;  /* 0x00000000003b7919 */ /* 0x000ea20000002100 */
[----:B------:R-:W3:Y:S01]  /*0020*/  LDCU.64 UR8, c[0x0][0x890] ;  /* 0x00011200ff0877ac */ /* 0x000ee20008000a00 */
[----:B-1----:R-:W-:Y:S01]  /*0030*/  VIADD R1, R1, 0xfffffff8 ;  /* 0xfffffff801017836 */ /* 0x002fe20000000000 */
[----:B------:R-:W-:Y:S02]  /*0040*/  PRMT R61, RZ, 0x7610, R61 ;  /* 0x00007610ff3d7816 */ /* 0x000fe4000000003d */
[----:B------:R-:W-:Y:S01]  /*0050*/  ELECT P3, URZ, PT ;  /* 0x0000000000ff782f */ /* 0x000fe20003860000 */
[----:B---3--:R-:W-:-:S04]  /*0060*/  UISETP.NE.U32.AND UP0, UPT, UR8, URZ, UPT ;  /* 0x000000ff0800728c */ /* 0x008fc8000bf05070 */
[----:B------:R-:W-:Y:S01]  /*0070*/  UISETP.NE.AND.EX UP0, UPT, UR9, URZ, UPT, UP0 ;  /* 0x000000ff0900728c */ /* 0x000fe2000bf05300 */
[----:B--2---:R-:W-:-:S05]  /*0080*/  SHF.R.U32.HI R62, RZ, 0x5, R59 ;  /* 0x00000005ff3e7819 */ /* 0x004fca000001163b */
[----:B------:R-:W1:Y:S02]  /*0090*/  SHFL.IDX PT, R0, R62, RZ, 0x1f ;  /* 0x00001fff3e007589 */ /* 0x000e6400000e0000 */
[----:B-1----:R-:W-:Y:S01]  /*00a0*/  R2UR UR18, R0 ;  /* 0x00000000001272ca */ /* 0x002fe200000e0000 */
[----:B------:R-:W-:-:S14]  /*00b0*/  BRA.U UP0, `(.L_x_0) ;  /* 0x0000000100307547 */ /* 0x000fdc000b800000 */
[----:B------:R-:W1:Y:S02]  /*00c0*/  LDCU.64 UR4, c[0x0][0x888] ;  /* 0x00011100ff0477ac */ /* 0x000e640008000a00 */
[----:B-1----:R-:W-:-:S04]  /*00d0*/  UISETP.NE.U32.AND UP0, UPT, UR4, URZ, UPT ;  /* 0x000000ff0400728c */ /* 0x002fc8000bf05070 */
[----:B------:R-:W-:-:S09]  /*00e0*/  UISETP.NE.AND.EX UP0, UPT, UR5, URZ, UPT, UP0 ;  /* 0x000000ff0500728c */ /* 0x000fd2000bf05300 */
[----:B------:R-:W-:Y:S05]  /*00f0*/  BRA.U !UP0, `(.L_x_1) ;  /* 0x0000000108147547 */ /* 0x000fea000b800000 */
[----:B------:R-:W1:Y:S01]  /*0100*/  LDC.64 R2, c[0x0][0x888] ;  /* 0x00022200ff027b82 */ /* 0x000e620000000a00 */
[----:B------:R-:W1:Y:S02]  /*0110*/  LDCU.64 UR4, c[0x0][0x358] ;  /* 0x00006b00ff0477ac */ /* 0x000e640008000a00 */
[----:B-1----:R1:W5:Y:S01]  /*0120*/  LDG.E R27, desc[UR4][R2.64] ;  /* 0x00000004021b7981 */ /* 0x002362000c1e1900 */
[----:B------:R-:W-:Y:S01]  /*0130*/  HFMA2 R61, -RZ, RZ, 0, 5.9604644775390625e-08 ;  /* 0x00000001ff3d7431 */ /* 0x000fe200000001ff */
[----:B------:R-:W-:Y:S05]  /*0140*/  BRA `(.L_x_0) ;  /* 0x00000000000c7947 */ /* 0x000fea0003800000 */
.L_x_1:
[----:B------:R-:W1:Y:S01]  /*0150*/  LDCU UR4, c[0x0][0x880] ;  /* 0x00011000ff0477ac */ /* 0x000e620008000800 */
[----:B------:R-:W-:Y:S01]  /*0160*/  HFMA2 R61, -RZ, RZ, 0, 5.9604644775390625e-08 ;  /* 0x00000001ff3d7431 */ /* 0x000fe200000001ff */
[----:B-1----:R-:W-:-:S07]  /*0170*/  MOV R27, UR4 ;  /* 0x00000004001b7c02 */ /* 0x002fce0008000f00 */
.L_x_0:
[----:B------:R-:W2:Y:S02]  /*0180*/  LDCU.64 UR4, c[0x0][0x8b0] ;  /* 0x00011600ff0477ac */ /* 0x000ea40008000a00 */
[----:B--2---:R-:W-:-:S04]  /*0190*/  UISETP.NE.U32.AND UP0, UPT, UR4, URZ, UPT ;  /* 0x000000ff0400728c */ /* 0x004fc8000bf05070 */
[----:B------:R-:W-:-:S09]  /*01a0*/  UISETP.NE.AND.EX UP0, UPT, UR5, URZ, UPT, UP0 ;  /* 0x000000ff0500728c */ /* 0x000fd2000bf05300 */
[----:B------:R-:W-:Y:S05]  /*01b0*/  BRA.U UP0, `(.L_x_2) ;  /* 0x0000000100287547 */ /* 0x000fea000b800000 */
[----:B------:R-:W2:Y:S02]  /*01c0*/  LDCU.64 UR4, c[0x0][0x8a8] ;  /* 0x00011500ff0477ac */ /* 0x000ea40008000a00 */
[----:B--2---:R-:W-:-:S04]  /*01d0*/  UISETP.NE.U32.AND UP0, UPT, UR4, URZ, UPT ;  /* 0x000000ff0400728c */ /* 0x004fc8000bf05070 */
[----:B------:R-:W-:-:S09]  /*01e0*/  UISETP.NE.AND.EX UP0, UPT, UR5, URZ, UPT, UP0 ;  /* 0x000000ff0500728c */ /* 0x000fd2000bf05300 */
[----:B------:R-:W-:Y:S05]  /*01f0*/  BRA.U !UP0, `(.L_x_3) ;  /* 0x0000000108107547 */ /* 0x000fea000b800000 */
[----:B------:R-:W2:Y:S01]  /*0200*/  LDC.64 R24, c[0x0][0x8a8] ;  /* 0x00022a00ff187b82 */ /* 0x000ea20000000a00 */
[----:B------:R-:W2:Y:S02]  /*0210*/  LDCU.64 UR4, c[0x0][0x358] ;  /* 0x00006b00ff0477ac */ /* 0x000ea40008000a00 */
[----:B--2---:R2:W5:Y:S01]  /*0220*/  LDG.E R24, desc[UR4][R24.64] ;  /* 0x0000000418187981 */ /* 0x004562000c1e1900 */
[----:B------:R-:W-:Y:S05]  /*0230*/  BRA `(.L_x_2) ;  /* 0x0000000000087947 */ /* 0x000fea0003800000 */
.L_x_3:
[----:B------:R-:W2:Y:S02]  /*0240*/  LDCU UR4, c[0x0][0x8a0] ;  /* 0x00011400ff0477ac */ /* 0x000ea40008000800 */
[----:B--2---:R-:W-:Y:S02]  /*0250*/  MOV R24, UR4 ;  /* 0x0000000400187c02 */ /* 0x004fe40008000f00 */
.L_x_2:
[----:B------:R-:W-:Y:S01]  /*0260*/  IMAD.U32 R0, RZ, RZ, UR18 ;  /* 0x00000012ff007e24 */ /* 0x000fe2000f8e00ff */
[----:B------:R-:W-:Y:S04]  /*0270*/  BSSY.RECONVERGENT B0, `(.L_x_4) ;  /* 0x000000c000007945 */ /* 0x000fe80003800200 */
[C---:B------:R-:W-:Y:S02]  /*0280*/  ISETP.NE.OR P1, PT, R0.reuse, 0x1, !P3 ;  /* 0x000000010000780c */ /* 0x040fe40005f25670 */
[----:B------:R-:W-:-:S11]  /*0290*/  ISETP.NE.OR P0, PT, R0, 0x3, !P3 ;  /* 0x000000030000780c */ /* 0x000fd60005f05670 */
[----:B------:R-:W-:Y:S05]  /*02a0*/  @P1 BRA `(.L_x_5) ;  /* 0x0000000000201947 */ /* 0x000fea0003800000 */
[----:B------:R-:W3:Y:S02]  /*02b0*/  LDCU.64 UR4, c[0x0][0x348] ;  /* 0x00006900ff0477ac */ /* 0x000ee40008000a00 */
[----:B---3--:R-:W-:Y:S02]  /*02c0*/  UIADD3 UR6, UP1, UPT, UR4, 0x80, URZ ;  /* 0x0000008004067890 */ /* 0x008fe4000ff3e0ff */
[----:B------:R-:W-:Y:S02]  /*02d0*/  UIADD3 UR4, UP0, UPT, UR4, 0x180, URZ ;  /* 0x0000018004047890 */ /* 0x000fe4000ff1e0ff */
[----:B------:R-:W-:Y:S02]  /*02e0*/  UIADD3.X UR7, UPT, UPT, URZ, UR5, URZ, UP1, !UPT ;  /* 0x00000005ff077290 */ /* 0x000fe40008ffe4ff */
[----:B------:R-:W-:-:S07]  /*02f0*/  UIADD3.X UR5, UPT, UPT, URZ, UR5, URZ, UP0, !UPT ;  /* 0x00000005ff057290 */ /* 0x000fce00087fe4ff */
[----:B------:R3:W-:Y:S02]  /*0300*/  UTMACCTL.PF [UR6] ;  /* 0x00000000060079b9 */ /* 0x0007e40008040000 */
[----:B------:R3:W-:Y:S02]  /*0310*/  UTMACCTL.PF [UR4] ;  /* 0x00000000040079b9 */ /* 0x0007e40008040000 */
[----:B---3--:R-:W-:Y:S01]  /*0320*/  NOP ;  /* 0x0000000000007918 */ /* 0x008fe20000000000 */
.L_x_5:
[----:B------:R-:W-:Y:S05]  /*0330*/  BSYNC.RECONVERGENT B0 ;  /* 0x0000000000007941 */ /* 0x000fea0003800200 */
.L_x_4:
[----:B------:R-:W-:Y:S04]  /*0340*/  BSSY.RECONVERGENT B0, `(.L_x_6) ;  /* 0x000000a000007945 */ /* 0x000fe80003800200 */
        /* <DEDUP_REMOVED lines=9> */
.L_x_7:
[----:B------:R-:W-:Y:S05]  /*03e0*/  BSYNC.RECONVERGENT B0 ;  /* 0x0000000000007941 */ /* 0x000fea0003800200 */
.L_x_6:
[----:B------:R-:W3:Y:S01]  /*03f0*/  LDCU.64 UR4, c[0x0][0x888] ;  /* 0x00011100ff0477ac */ /* 0x000ee20008000a00 */
[----:B------:R-:W-:Y:S02]  /*0400*/  UISETP.EQ.U32.AND UP2, UPT, UR8, URZ, UPT ;  /* 0x000000ff0800728c */ /* 0x000fe4000bf42070 */
[----:B------:R-:W-:Y:S02]  /*0410*/  UPLOP3.LUT UP3, UPT, UPT, UPT, UPT, 0x80, 0x8 ;  /* 0x000000000008789c */ /* 0x000fe40003f6f070 */
[----:B---3--:R-:W-:-:S04]  /*0420*/  UISETP.NE.U32.AND UP0, UPT, UR4, URZ, UPT ;  /* 0x000000ff0400728c */ /* 0x008fc8000bf05070 */
[----:B------:R-:W-:-:S04]  /*0430*/  UISETP.NE.AND.EX UP1, UPT, UR5, URZ, UPT, UP0 ;  /* 0x000000ff0500728c */ /* 0x000fc8000bf25300 */
[----:B------:R-:W-:-:S04]  /*0440*/  UISETP.EQ.OR.EX UP4, UPT, UR9, URZ, !UP1, UP2 ;  /* 0x000000ff0900728c */ /* 0x000fc8000cf82720 */
[----:B------:R-:W-:-:S06]  /*0450*/  UP2UR UR4, UPR, URZ, 0x10 ;  /* 0x00000010ff047883 */ /* 0x000fcc0008000000 */
[----:B------:R-:W-:Y:S01]  /*0460*/  MOV R65, UR4 ;  /* 0x0000000400417c02 */ /* 0x000fe20008000f00 */
[----:B------:R-:W-:Y:S06]  /*0470*/  BRA.U !UP4, `(.L_x_8) ;  /* 0x000000010c207547 */ /* 0x000fec000b800000 */
[----:B------:R-:W-:Y:S01]  /*0480*/  UISETP.NE.U32.AND UP2, UPT, UR8, URZ, UPT ;  /* 0x000000ff0800728c */ /* 0x000fe2000bf45070 */
[----:B-----5:R-:W-:Y:S01]  /*0490*/  FSETP.NEU.AND P0, PT, R27, RZ, PT ;  /* 0x000000ff1b00720b */ /* 0x020fe20003f0d000 */
[----:B------:R-:W-:Y:S02]  /*04a0*/  USEL UR4, URZ, 0xffffffff, UP1 ;  /* 0xffffffffff047887 */ /* 0x000fe40008800000 */
[----:B------:R-:W-:-:S10]  /*04b0*/  UISETP.NE.AND.EX UP2, UPT, UR9, URZ, UPT, UP2 ;  /* 0x000000ff0900728c */ /* 0x000fd4000bf45320 */
[----:B------:R-:W-:Y:S01]  /*04c0*/  VOTEU.ANY UP0, P0 ;  /* 0x0000000000ff7886 */ /* 0x000fe20000000100 */
[----:B------:R-:W-:-:S04]  /*04d0*/  @!UP2 USEL UR4, URZ, 0xffffffff, UP0 ;  /* 0xffffffffff04a887 */ /* 0x000fc80008000000 */
[----:B------:R-:W-:-:S04]  /*04e0*/  ULOP3.LUT UR4, UR4, 0x1, URZ, 0xc0, !UPT ;  /* 0x0000000104047892 */ /* 0x000fc8000f8ec0ff */
[----:B------:R-:W-:-:S11]  /*04f0*/  UISETP.NE.U32.AND UP3, UPT, UR4, 0x1, UPT ;  /* 0x000000010400788c */ /* 0x000fd6000bf65070 */
.L_x_8:
[----:B-1----:R-:W1:Y:S01]  /*0500*/  SHFL.IDX PT, R2, R62, RZ, 0x1f ;  /* 0x00001fff3e027589 */ /* 0x002e6200000e0000 */
[----:B------:R-:W-:-:S04]  /*0510*/  UISETP.NE.AND UP0, UPT, UR18, 0x2, UPT ;  /* 0x000000021200788c */ /* 0x000fc8000bf05270 */
[----:B------:R-:W-:Y:S01]  /*0520*/  USEL UR63, URZ, 0x1, UP0 ;  /* 0x00000001ff3f7887 */ /* 0x000fe20008000000 */
[----:B-1----:R-:W-:-:S13]  /*0530*/  ISETP.NE.AND P0, PT, R2, RZ, PT ;  /* 0x000000ff0200720c */ /* 0x002fda0003f05270 */
[----:B------:R-:W-:Y:S05]  /*0540*/  @P0 BRA `(.L_x_9) ;  /* 0x0000000000480947 */ /* 0x000fea0003800000 */
[----:B------:R-:W1:Y:S01]  /*0550*/  S2UR UR4, SR_CgaCtaId ;  /* 0x00000000000479c3 */ /* 0x000e620000008800 */
[----:B------:R-:W-:Y:S01]  /*0560*/  UMOV UR5, 0x400 ;  /* 0x0000040000057882 */ /* 0x000fe20000000000 */
[----:B------:R-:W-:Y:S01]  /*0570*/  UMOV UR6, 0x1 ;  /* 0x0000000100067882 */ /* 0x000fe20000000000 */
[----:B------:R-:W-:Y:S01]  /*0580*/  ELECT P0, URZ, PT ;  /* 0x0000000000ff782f */ /* 0x000fe20003800000 */
[----:B------:R-:W-:-:S04]  /*0590*/  UIADD3 UR6, UPT, UPT, -UR6, 0x100000, URZ ;  /* 0x0010000006067890 */ /* 0x000fc8000fffe1ff */
[----:B------:R-:W-:Y:S02]  /*05a0*/  USHF.L.U32 UR7, UR6, 0xb, URZ ;  /* 0x0000000b06077899 */ /* 0x000fe400080006ff */
[----:B------:R-:W-:Y:S02]  /*05b0*/  USHF.L.U32 UR6, UR6, 0x1, URZ ;  /* 0x0000000106067899 */ /* 0x000fe400080006ff */
[----:B-1----:R-:W-:Y:S01]  /*05c0*/  ULEA UR4, UR4, UR5, 0x18 ;  /* 0x0000000504047291 */ /* 0x002fe2000f8ec0ff */
[----:B------:R-:W1:Y:S11]  /*05d0*/  FENCE.VIEW.ASYNC.S ;  /* 0x00000000000073c6 */ /* 0x000e760000000000 */
[----:B-1----:R1:W3:Y:S01]  /*05e0*/  SYNCS.EXCH.64 URZ, [UR4], UR6 ;  /* 0x0000000604ff75b2 */ /* 0x0022e20008000100 */
[----:B------:R1:W4:Y:S01]  /*05f0*/  SYNCS.EXCH.64 URZ, [UR4+0x20], UR6 ;  /* 0x0000200604ff75b2 */ /* 0x0003220008000100 */
[----:B------:R1:W1:Y:S01]  /*0600*/  SYNCS.EXCH.64 URZ, [UR4+0x8], UR6 ;  /* 0x0000080604ff75b2 */ /* 0x0002620008000100 */
[----:B------:R1:W1:Y:S01]  /*0610*/  SYNCS.EXCH.64 URZ, [UR4+0x28], UR6 ;  /* 0x0000280604ff75b2 */ /* 0x0002620008000100 */
[----:B------:R1:W1:Y:S01]  /*0620*/  SYNCS.EXCH.64 URZ, [UR4+0x10], UR6 ;  /* 0x0000100604ff75b2 */ /* 0x0002620008000100 */
[----:B------:R1:W1:Y:S01]  /*0630*/  SYNCS.EXCH.64 URZ, [UR4+0x30], UR6 ;  /* 0x0000300604ff75b2 */ /* 0x0002620008000100 */
[----:B------:R1:W1:Y:S01]  /*0640*/  SYNCS.EXCH.64 URZ, [UR4+0x18], UR6 ;  /* 0x0000180604ff75b2 */ /* 0x0002620008000100 */
[----:B------:R1:W1:Y:S01]  /*0650*/  SYNCS.EXCH.64 URZ, [UR4+0x38], UR6 ;  /* 0x0000380604ff75b2 */ /* 0x0002620008000100 */
[----:B------:R-:W-:Y:S01]  /*0660*/  NOP ;  /* 0x0000000000007918 */ /* 0x000fe20000000000 */
.L_x_9:
[----:B------:R-:W2:Y:S01]  /*0670*/  SHFL.IDX PT, R2, R62, RZ, 0x1f ;  /* 0x00001fff3e027589 */ /* 0x000ea200000e0000 */
[----:B------:R-:W-:Y:S01]  /*0680*/  NOP ;  /* 0x0000000000007918 */ /* 0x000fe20000000000 */
[----:B--2---:R-:W-:-:S13]  /*0690*/  ISETP.NE.AND P0, PT, R2, 0x1, PT ;  /* 0x000000010200780c */ /* 0x004fda0003f05270 */
[----:B------:R-:W-:Y:S05]  /*06a0*/  @P0 BRA `(.L_x_10) ;  /* 0x0000000000580947 */ /* 0x000fea0003800000 */
[----:B-1----:R-:W1:Y:S01]  /*06b0*/  S2UR UR4, SR_CgaCtaId ;  /* 0x00000000000479c3 */ /* 0x002e620000008800 */
[----:B------:R-:W-:Y:S01]  /*06c0*/  UMOV UR5, 0x400 ;  /* 0x0000040000057882 */ /* 0x000fe20000000000 */
[----:B------:R-:W-:Y:S01]  /*06d0*/  UMOV UR8, 0x20 ;  /* 0x0000002000087882 */ /* 0x000fe20000000000 */
[----:B------:R-:W-:Y:S01]  /*06e0*/  UMOV UR6, 0x80 ;  /* 0x0000008000067882 */ /* 0x000fe20000000000 */
[----:B------:R-:W-:-:S04]  /*06f0*/  UIADD3 UR8, UPT, UPT, -UR8, 0x100000, URZ ;  /* 0x0010000008087890 */ /* 0x000fc8000fffe1ff */
[----:B------:R-:W-:Y:S02]  /*0700*/  USHF.L.U32 UR9, UR8, 0xb, URZ ;  /* 0x0000000b08097899 */ /* 0x000fe400080006ff */
[----:B------:R-:W-:Y:S02]  /*0710*/  USHF.L.U32 UR8, UR8, 0x1, URZ ;  /* 0x0000000108087899 */ /* 0x000fe400080006ff */
[----:B------:R-:W-:-:S04]  /*0720*/  UIADD3 UR6, UPT, UPT, -UR6, 0x100000, URZ ;  /* 0x0010000006067890 */ /* 0x000fc8000fffe1ff */
[----:B------:R-:W-:Y:S02]  /*0730*/  USHF.L.U32 UR7, UR6, 0xb, URZ ;  /* 0x0000000b06077899 */ /* 0x000fe400080006ff */
[----:B------:R-:W-:Y:S01]  /*0740*/  USHF.L.U32 UR6, UR6, 0x1, URZ ;  /* 0x0000000106067899 */ /* 0x000fe200080006ff */
[----:B------:R-:W-:Y:S01]  /*0750*/  ELECT P0, URZ, PT ;  /* 0x0000000000ff782f */ /* 0x000fe20003800000 */
[----:B-1----:R-:W-:Y:S01]  /*0760*/  ULEA UR4, UR4, UR5, 0x18 ;  /* 0x0000000504047291 */ /* 0x002fe2000f8ec0ff */
[----:B------:R-:W1:Y:S11]  /*0770*/  FENCE.VIEW.ASYNC.S ;  /* 0x00000000000073c6 */ /* 0x000e760000000000 */
[----:B-1----:R2:W1:Y:S01]  /*0780*/  SYNCS.EXCH.64 URZ, [UR4+0x40], UR8 ;  /* 0x0000400804ff75b2 */ /* 0x0024620008000100 */
[----:B------:R2:W1:Y:S01]  /*0790*/  SYNCS.EXCH.64 URZ, [UR4+0x60], UR6 ;  /* 0x0000600604ff75b2 */ /* 0x0004620008000100 */
[----:B------:R2:W1:Y:S01]  /*07a0*/  SYNCS.EXCH.64 URZ, [UR4+0x48], UR8 ;  /* 0x0000480804ff75b2 */ /* 0x0004620008000100 */
[----:B------:R2:W1:Y:S01]  /*07b0*/  SYNCS.EXCH.64 URZ, [UR4+0x68], UR6 ;  /* 0x0000680604ff75b2 */ /* 0x0004620008000100 */
[----:B------:R2:W1:Y:S01]  /*07c0*/  SYNCS.EXCH.64 URZ, [UR4+0x50], UR8 ;  /* 0x0000500804ff75b2 */ /* 0x0004620008000100 */
[----:B------:R2:W1:Y:S01]  /*07d0*/  SYNCS.EXCH.64 URZ, [UR4+0x70], UR6 ;  /* 0x0000700604ff75b2 */ /* 0x0004620008000100 */
[----:B------:R2:W1:Y:S01]  /*07e0*/  SYNCS.EXCH.64 URZ, [UR4+0x58], UR8 ;  /* 0x0000580804ff75b2 */ /* 0x0004620008000100 */
[----:B------:R2:W1:Y:S02]  /*07f0*/  SYNCS.EXCH.64 URZ, [UR4+0x78], UR6 ;  /* 0x0000780604ff75b2 */ /* 0x0004640008000100 */
[----:B--2---:R-:W-:Y:S01]  /*0800*/  NOP ;  /* 0x0000000000007918 */ /* 0x004fe20000000000 */
.L_x_10:
[----:B------:R-:W2:Y:S01]  /*0810*/  SHFL.IDX PT, R2, R62, RZ, 0x1f ;  /* 0x00001fff3e027589 */ /* 0x000ea200000e0000 */
[----:B------:R-:W-:Y:S01]  /*0820*/  NOP ;  /* 0x0000000000007918 */ /* 0x000fe20000000000 */
[----:B--2---:R-:W-:-:S13]  /*0830*/  ISETP.NE.AND P0, PT, R2, 0x3, PT ;  /* 0x000000030200780c */ /* 0x004fda0003f05270 */
[----:B------:R-:W-:Y:S05]  /*0840*/  @P0 BRA `(.L_x_11) ;  /* 0x0000000000300947 */ /* 0x000fea0003800000 */
[----:B-1----:R-:W1:Y:S01]  /*0850*/  S2UR UR4, SR_CgaCtaId ;  /* 0x00000000000479c3 */ /* 0x002e620000008800 */
[----:B------:R-:W-:Y:S01]  /*0860*/  UMOV UR6, 0x400 ;  /* 0x0000040000067882 */ /* 0x000fe20000000000 */
[----:B------:R-:W-:Y:S01]  /*0870*/  UMOV UR5, 0x20 ;  /* 0x0000002000057882 */ /* 0x000fe20000000000 */
[----:B------:R-:W-:Y:S01]  /*0880*/  ELECT P0, URZ, PT ;  /* 0x0000000000ff782f */ /* 0x000fe20003800000 */
[----:B-1----:R-:W-:Y:S02]  /*0890*/  ULEA UR6, UR4, UR6, 0x18 ;  /* 0x0000000604067291 */ /* 0x002fe4000f8ec0ff */
[----:B------:R-:W-:-:S04]  /*08a0*/  UIADD3 UR4, UPT, UPT, -UR5, 0x100000, URZ ;  /* 0x0010000005047890 */ /* 0x000fc8000fffe1ff */
[----:B------:R-:W-:Y:S02]  /*08b0*/  USHF.L.U32 UR5, UR4, 0xb, URZ ;  /* 0x0000000b04057899 */ /* 0x000fe400080006ff */
[----:B------:R-:W-:Y:S01]  /*08c0*/  USHF.L.U32 UR4, UR4, 0x1, URZ ;  /* 0x0000000104047899 */ /* 0x000fe200080006ff */
[----:B------:R-:W1:Y:S11]  /*08d0*/  FENCE.VIEW.ASYNC.S ;  /* 0x00000000000073c6 */ /* 0x000e760000000000 */
[----:B-1----:R2:W1:Y:S01]  /*08e0*/  SYNCS.EXCH.64 URZ, [UR6+0x80], UR4 ;  /* 0x0000800406ff75b2 */ /* 0x0024620008000100 */
[----:B------:R2:W1:Y:S02]  /*08f0*/  SYNCS.EXCH.64 URZ, [UR6+0x88], UR4 ;  /* 0x0000880406ff75b2 */ /* 0x0004640008000100 */
[----:B--2---:R-:W-:Y:S01]  /*0900*/  NOP ;  /* 0x0000000000007918 */ /* 0x004fe20000000000 */
.L_x_11:
[----:B------:R-:W2:Y:S01]  /*0910*/  SHFL.IDX PT, R2, R62, RZ, 0x1f ;  /* 0x00001fff3e027589 */ /* 0x000ea200000e0000 */
[----:B------:R-:W-:Y:S01]  /*0920*/  NOP ;  /* 0x0000000000007918 */ /* 0x000fe20000000000 */
[----:B--2---:R-:W-:-:S13]  /*0930*/  ISETP.NE.AND P0, PT, R2, 0x4, PT ;  /* 0x000000040200780c */ /* 0x004fda0003f05270 */
[----:B------:R-:W-:Y:S05]  /*0940*/  @P0 BRA `(.L_x_12) ;  /* 0x0000000000440947 */ /* 0x000fea0003800000 */
[----:B-1----:R-:W1:Y:S01]  /*0950*/  S2UR UR6, SR_CgaCtaId ;  /* 0x00000000000679c3 */ /* 0x002e620000008800 */
[----:B------:R-:W-:Y:S01]  /*0960*/  UMOV UR4, 0x100 ;  /* 0x0000010000047882 */ /* 0x000fe20000000000 */
[----:B------:R-:W-:Y:S01]  /*0970*/  UMOV UR5, 0x400 ;  /* 0x0000040000057882 */ /* 0x000fe20000000000 */
[----:B------:R-:W-:Y:S01]  /*0980*/  USEL UR4, UR4, 0xe0, UP3 ;  /* 0x000000e004047887 */ /* 0x000fe20009800000 */
[----:B------:R-:W-:Y:S01]  /*0990*/  UMOV UR8, 0x1 ;  /* 0x0000000100087882 */ /* 0x000fe20000000000 */
[----:B------:R-:W-:Y:S01]  /*09a0*/  ELECT P0, URZ, PT ;  /* 0x0000000000ff782f */ /* 0x000fe20003800000 */
[----:B------:R-:W-:-:S04]  /*09b0*/  UIADD3 UR8, UPT, UPT, -UR8, 0x100000, URZ ;  /* 0x0010000008087890 */ /* 0x000fc8000fffe1ff */
[----:B------:R-:W-:Y:S02]  /*09c0*/  USHF.L.U32 UR9, UR8, 0xb, URZ ;  /* 0x0000000b08097899 */ /* 0x000fe400080006ff */
[----:B------:R-:W-:Y:S02]  /*09d0*/  USHF.L.U32 UR8, UR8, 0x1, URZ ;  /* 0x0000000108087899 */ /* 0x000fe400080006ff */
[----:B-1----:R-:W-:Y:S02]  /*09e0*/  ULEA UR6, UR6, UR5, 0x18 ;  /* 0x0000000506067291 */ /* 0x002fe4000f8ec0ff */
[----:B------:R-:W-:-:S04]  /*09f0*/  UIADD3 UR4, UPT, UPT, -UR4, 0x100000, URZ ;  /* 0x0010000004047890 */ /* 0x000fc8000fffe1ff */
[----:B------:R-:W-:Y:S02]  /*0a00*/  USHF.L.U32 UR5, UR4, 0xb, URZ ;  /* 0x0000000b04057899 */ /* 0x000fe400080006ff */
[----:B------:R-:W-:Y:S01]  /*0a10*/  USHF.L.U32 UR4, UR4, 0x1, URZ ;  /* 0x0000000104047899 */ /* 0x000fe200080006ff */
[----:B------:R-:W1:Y:S03]  /*0a20*/  FENCE.VIEW.ASYNC.S ;  /* 0x00000000000073c6 */ /* 0x000e660000000000 */
[----:B-1----:R2:W1:Y:S08]  /*0a30*/  SYNCS.EXCH.64 URZ, [UR6+0x90], UR8 ;  /* 0x0000900806ff75b2 */ /* 0x0024700008000100 */
[----:B------:R2:W1:Y:S02]  /*0a40*/  SYNCS.EXCH.64 URZ, [UR6+0x98], UR4 ;  /* 0x0000980406ff75b2 */ /* 0x0004640008000100 */
[----:B--2---:R-:W-:Y:S01]  /*0a50*/  NOP ;  /* 0x0000000000007918 */ /* 0x004fe20000000000 */
.L_x_12:
[----:B------:R-:W2:Y:S01]  /*0a60*/  SHFL.IDX PT, R2, R62, RZ, 0x1f ;  /* 0x00001fff3e027589 */ /* 0x000ea200000e0000 */
[----:B------:R-:W1:Y:S01]  /*0a70*/  S2UR UR24, SR_CTAID.X ;  /* 0x00000000001879c3 */ /* 0x000e620000002500 */
[----:B------:R-:W-:-:S07]  /*0a80*/  NOP ;  /* 0x0000000000007918 */ /* 0x000fce0000000000 */
[----:B------:R-:W1:Y:S01]  /*0a90*/  S2UR UR20, SR_CTAID.Y ;  /* 0x00000000001479c3 */ /* 0x000e620000002600 */
[----:B--2---:R-:W-:-:S13]  /*0aa0*/  ISETP.NE.AND P0, PT, R2, 0x5, PT ;  /* 0x000000050200780c */ /* 0x004fda0003f05270 */
[----:B-1----:R-:W-:Y:S05]  /*0ab0*/  @P0 BRA `(.L_x_13) ;  /* 0x0000000000480947 */ /* 0x002fea0003800000 */
[----:B------:R-:W1:Y:S01]  /*0ac0*/  S2UR UR4, SR_CgaCtaId ;  /* 0x00000000000479c3 */ /* 0x000e620000008800 */
        /* <DEDUP_REMOVED lines=12> */
[----:B-1----:R1:W2:Y:S01]  /*0b90*/  SYNCS.EXCH.64 URZ, [UR4+0xa0], UR8 ;  /* 0x0000a00804ff75b2 */ /* 0x0022a20008000100 */
[----:B------:R1:W1:Y:S01]  /*0ba0*/  SYNCS.EXCH.64 URZ, [UR4+0xb0], UR6 ;  /* 0x0000b00604ff75b2 */ /* 0x0002620008000100 */
[----:B------:R1:W1:Y:S01]  /*0bb0*/  SYNCS.EXCH.64 URZ, [UR4+0xa8], UR8 ;  /* 0x0000a80804ff75b2 */ /* 0x0002620008000100 */
[----:B------:R1:W1:Y:S01]  /*0bc0*/  SYNCS.EXCH.64 URZ, [UR4+0xb8], UR6 ;  /* 0x0000b80604ff75b2 */ /* 0x0002620008000100 */
[----:B------:R-:W-:Y:S01]  /*0bd0*/  NOP ;  /* 0x0000000000007918 */ /* 0x000fe20000000000 */
.L_x_13:
[----:B------:R-:W-:-:S05]  /*0be0*/  CS2R.32 R54, SR_CgaSize ;  /* 0x0000000000367805 */ /* 0x000fca0000008a00 */
[----:B------:R-:W-:-:S05]  /*0bf0*/  IMAD R54, R54, -0xa0, RZ ;  /* 0xffffff6036367824 */ /* 0x000fca00078e02ff */
[----:B------:R-:W-:-:S14]  /*0c00*/  R2UR UR5, R54 ;  /* 0x00000000360572ca */ /* 0x000fdc00000e0000 */
[----:B------:R-:W3:Y:S01]  /*0c10*/  LDCU UR5, c[0x0][UR5+0x2b0] ;  /* 0x00005600050577ac */ /* 0x000ee20008000800 */
[----:B------:R-:W-:Y:S02]  /*0c20*/  I2FP.F32.U32 R54, UR24 ;  /* 0x0000001800367c45 */ /* 0x000fe40008201000 */
[----:B------:R-:W-:-:S05]  /*0c30*/  CS2R.32 R3, SR_CgaSize ;  /* 0x0000000000037805 */ /* 0x000fca0000008a00 */
[----:B------:R-:W-:-:S06]  /*0c40*/  IMAD R3, R3, -0xa0, RZ ;  /* 0xffffff6003037824 */ /* 0x000fcc00078e02ff */
[----:B------:R-:W4:Y:S01]  /*0c50*/  LDC R3, c[0x0][R3+0x2a0] ;  /* 0x0000a80003037b82 */ /* 0x000f220000000800 */
[----:B------:R-:W-:Y:S02]  /*0c60*/  I2FP.F32.U32 R53, UR20 ;  /* 0x0000001400357c45 */ /* 0x000fe40008201000 */
[----:B------:R-:W-:-:S05]  /*0c70*/  CS2R.32 R2, SR_CgaSize ;  /* 0x0000000000027805 */ /* 0x000fca0000008a00 */
[----:B------:R-:W-:-:S05]  /*0c80*/  IMAD R2, R2, -0xa0, RZ ;  /* 0xffffff6002027824 */ /* 0x000fca00078e02ff */
[----:B-1----:R-:W-:-:S14]  /*0c90*/  R2UR UR4, R2 ;  /* 0x00000000020472ca */ /* 0x002fdc00000e0000 */
[----:B------:R-:W1:Y:S01]  /*0ca0*/  LDCU UR4, c[0x0][UR4+0x2b4] ;  /* 0x00005680040477ac */ /* 0x000e620008000800 */
[----:B------:R-:W-:Y:S01]  /*0cb0*/  NOP ;  /* 0x0000000000007918 */ /* 0x000fe20000000000 */
[----:B------:R-:W2:Y:S01]  /*0cc0*/  LDCU UR19, c[0x0][0xb24] ;  /* 0x00016480ff1377ac */ /* 0x000ea20008000800 */
[----:B------:R-:W-:-:S05]  /*0cd0*/  CS2R.32 R2, SR_CgaSize ;  /* 0x0000000000027805 */ /* 0x000fca0000008a00 */
[----:B------:R-:W-:-:S06]  /*0ce0*/  IMAD R2, R2, -0xa0, RZ ;  /* 0xffffff6002027824 */ /* 0x000fcc00078e02ff */
[----:B------:R-:W4:Y:S01]  /*0cf0*/  LDC R2, c[0x0][R2+0x2a4] ;  /* 0x0000a90002027b82 */ /* 0x000f220000000800 */
[----:B---3--:R-:W-:-:S07]  /*0d00*/  FMUL R54, R54, UR5 ;  /* 0x0000000536367c20 */ /* 0x008fce0008400000 */
[----:B------:R-:W3:Y:S01]  /*0d10*/  S2UR UR49, SR_CTAID.Z ;  /* 0x00000000003179c3 */ /* 0x000ee20000002700 */
[----:B-1----:R-:W-:Y:S01]  /*0d20*/  FMUL R53, R53, UR4 ;  /* 0x0000000435357c20 */ /* 0x002fe20008400000 */
[----:B------:R-:W1:Y:S01]  /*0d30*/  F2I.U32.TRUNC.NTZ R54, R54 ;  /* 0x0000003600367305 */ /* 0x000e62000020f000 */
[----:B--2---:R-:W-:-:S07]  /*0d40*/  UISETP.GE.AND UP0, UPT, UR19, 0x1, UPT ;  /* 0x000000011300788c */ /* 0x004fce000bf06270 */
[----:B------:R-:W2:Y:S01]  /*0d50*/  F2I.U32.TRUNC.NTZ R53, R53 ;  /* 0x0000003500357305 */ /* 0x000ea2000020f000 */
[----:B-1----:R-:W-:-:S05]  /*0d60*/  IADD3 R54, PT, PT, -R54, RZ, RZ ;  /* 0x000000ff36367210 */ /* 0x002fca0007ffe1ff */
[----:B----4-:R-:W-:Y:S01]  /*0d70*/  IMAD R54, R3, R54, UR24 ;  /* 0x0000001803367e24 */ /* 0x010fe2000f8e0236 */
[----:B--2---:R-:W-:-:S05]  /*0d80*/  IADD3 R53, PT, PT, -R53, RZ, RZ ;  /* 0x000000ff35357210 */ /* 0x004fca0007ffe1ff */
[----:B------:R-:W-:Y:S01]  /*0d90*/  IMAD R53, R2, R53, UR20 ;  /* 0x0000001402357e24 */ /* 0x000fe2000f8e0235 */
[----:B------:R-:W-:Y:S06]  /*0da0*/  BAR.SYNC.DEFER_BLOCKING 0x0 ;  /* 0x0000000000007b1d */ /* 0x000fec0000010000 */
[----:B---3--:R-:W-:Y:S05]  /*0db0*/  BRA.U !UP0, `(.L_x_14) ;  /* 0x0000000108d47547 */ /* 0x008fea000b800000 */
[----:B------:R-:W1:Y:S01]  /*0dc0*/  LDCU.128 UR28, c[0x0][0xb10] ;  /* 0x00016200ff1c77ac */ /* 0x000e620008000c00 */
[----:B------:R-:W2:Y:S01]  /*0dd0*/  LDCU UR6, c[0x0][0x370] ;  /* 0x00006e00ff0677ac */ /* 0x000ea20008000800 */
[----:B------:R-:W3:Y:S01]  /*0de0*/  LDCU UR4, c[0x0][0x374] ;  /* 0x00006e80ff0477ac */ /* 0x000ee20008000800 */
[----:B------:R-:W4:Y:S01]  /*0df0*/  LDCU UR21, c[0x0][0xb0c] ;  /* 0x00016180ff1577ac */ /* 0x000f220008000800 */
[----:B------:R-:W4:Y:S01]  /*0e00*/  LDCU UR5, c[0x0][0xb20] ;  /* 0x00016400ff0577ac */ /* 0x000f220008000800 */
[----:B------:R-:W4:Y:S01]  /*0e10*/  LDCU.64 UR16, c[0x0][0xb28] ;  /* 0x00016500ff1077ac */ /* 0x000f220008000a00 */
[----:B-1----:R-:W-:Y:S02]  /*0e20*/  UISETP.NE.AND UP0, UPT, UR30, 0x1, UPT ;  /* 0x000000011e00788c */ /* 0x002fe4000bf05270 */
[----:B---3--:R-:W-:Y:S02]  /*0e30*/  UIMAD.WIDE.U32 UR8, UR4, UR31, URZ ;  /* 0x0000001f040872a5 */ /* 0x008fe4000f8e00ff */
[----:B--2---:R-:W-:-:S02]  /*0e40*/  UIMAD.WIDE.U32 UR10, UR6, UR28, URZ ;  /* 0x0000001c060a72a5 */ /* 0x004fc4000f8e00ff */
[----:B----4-:R-:W-:Y:S02]  /*0e50*/  UISETP.NE.AND UP2, UPT, UR21, 0x1, UPT ;  /* 0x000000011500788c */ /* 0x010fe4000bf45270 */
[----:B------:R-:W-:Y:S01]  /*0e60*/  UISETP.NE.AND UP4, UPT, UR19, 0x1, UPT ;  /* 0x000000011300788c */ /* 0x000fe2000bf85270 */
[----:B------:R-:W-:Y:S02]  /*0e70*/  UMOV UR8, UR9 ;  /* 0x0000000900087c82 */ /* 0x000fe40008000000 */
[----:B------:R-:W-:Y:S01]  /*0e80*/  UMOV UR10, UR11 ;  /* 0x0000000b000a7c82 */ /* 0x000fe20008000000 */
[----:B------:R-:W-:Y:S02]  /*0e90*/  @UP0 USHF.R.U32.HI UR4, URZ, UR5, UR8 ;  /* 0x00000005ff040299 */ /* 0x000fe40008011608 */
[----:B------:R-:W-:Y:S02]  /*0ea0*/  UIMAD.WIDE.U32 UR12, UR20, UR31, URZ ;  /* 0x0000001f140c72a5 */ /* 0x000fe4000f8e00ff */
[----:B------:R-:W-:-:S02]  /*0eb0*/  UIMAD.WIDE.U32 UR8, UR4, UR16, URZ ;  /* 0x00000010040872a5 */ /* 0x000fc4000f8e00ff */
[----:B------:R-:W-:Y:S02]  /*0ec0*/  @UP2 USHF.R.U32.HI UR6, URZ, UR29, UR10 ;  /* 0x0000001dff062299 */ /* 0x000fe4000801160a */
[----:B------:R-:W-:Y:S02]  /*0ed0*/  UIMAD.WIDE.U32 UR14, UR24, UR28, URZ ;  /* 0x0000001c180e72a5 */ /* 0x000fe4000f8e00ff */
[----:B------:R-:W-:Y:S01]  /*0ee0*/  UIMAD.WIDE.U32 UR10, UR6, UR16, URZ ;  /* 0x00000010060a72a5 */ /* 0x000fe2000f8e00ff */
[----:B------:R-:W-:Y:S01]  /*0ef0*/  UMOV UR12, UR13 ;  /* 0x0000000d000c7c82 */ /* 0x000fe20008000000 */
[----:B------:R-:W-:Y:S01]  /*0f00*/  UMOV UR8, UR9 ;  /* 0x0000000900087c82 */ /* 0x000fe20008000000 */
[----:B------:R-:W-:Y:S02]  /*0f10*/  USHF.R.U32.HI UR12, URZ, UR5, UR12 ;  /* 0x00000005ff0c7299 */ /* 0x000fe4000801160c */
[----:B------:R-:W-:Y:S01]  /*0f20*/  @UP4 USHF.R.U32.HI UR4, URZ, UR17, UR8 ;  /* 0x00000011ff044299 */ /* 0x000fe20008011608 */
[----:B------:R-:W-:Y:S01]  /*0f30*/  UMOV UR14, UR15 ;  /* 0x0000000f000e7c82 */ /* 0x000fe20008000000 */
[----:B------:R-:W-:Y:S01]  /*0f40*/  UMOV UR10, UR11 ;  /* 0x0000000b000a7c82 */ /* 0x000fe20008000000 */
[----:B------:R-:W-:-:S02]  /*0f50*/  USHF.R.U32.HI UR14, URZ, UR29, UR14 ;  /* 0x0000001dff0e7299 */ /* 0x000fc4000801160e */
[----:B------:R-:W-:Y:S02]  /*0f60*/  USEL UR5, UR20, UR12, !UP0 ;  /* 0x0000000c14057287 */ /* 0x000fe4000c000000 */
[----:B------:R-:W-:Y:S02]  /*0f70*/  @UP4 USHF.R.U32.HI UR6, URZ, UR17, UR10 ;  /* 0x00000011ff064299 */ /* 0x000fe4000801160a */
[----:B------:R-:W-:Y:S02]  /*0f80*/  UIMAD UR7, UR4, UR19, URZ ;  /* 0x00000013040772a4 */ /* 0x000fe4000f8e02ff */
[----:B------:R-:W-:Y:S02]  /*0f90*/  USEL UR4, UR24, UR14, !UP2 ;  /* 0x0000000e18047287 */ /* 0x000fe4000d000000 */
[----:B------:R-:W-:Y:S02]  /*0fa0*/  UIMAD UR10, UR6, UR19, URZ ;  /* 0x00000013060a72a4 */ /* 0x000fe4000f8e02ff */
[----:B------:R-:W-:-:S02]  /*0fb0*/  UISETP.GE.AND UP0, UPT, UR5, UR7, UPT ;  /* 0x000000070500728c */ /* 0x000fc4000bf06270 */
[----:B------:R-:W-:Y:S02]  /*0fc0*/  UIMAD.WIDE.U32 UR8, UR5, UR16, URZ ;  /* 0x00000010050872a5 */ /* 0x000fe4000f8e00ff */
[----:B------:R-:W-:Y:S02]  /*0fd0*/  UISETP.GE.OR UP0, UPT, UR4, UR10, UP0 ;  /* 0x0000000a0400728c */ /* 0x000fe40008706670 */
[----:B------:R-:W-:Y:S02]  /*0fe0*/  UIMAD.WIDE.U32 UR10, UR4, UR16, URZ ;  /* 0x00000010040a72a5 */ /* 0x000fe4000f8e00ff */
[----:B------:R-:W-:Y:S01]  /*0ff0*/  UIADD3 UR10, UPT, UPT, -UR4, URZ, URZ ;  /* 0x000000ff040a7290 */ /* 0x000fe2000fffe1ff */
[----:B------:R-:W-:Y:S01]  /*1000*/  UMOV UR8, UR9 ;  /* 0x0000000900087c82 */ /* 0x000fe20008000000 */
[----:B------:R-:W-:Y:S02]  /*1010*/  UIADD3 UR9, UPT, UPT, -UR5, URZ, URZ ;  /* 0x000000ff05097290 */ /* 0x000fe4000fffe1ff */
[----:B------:R-:W-:-:S03]  /*1020*/  USHF.R.U32.HI UR8, URZ, UR17, UR8 ;  /* 0x00000011ff087299 */ /* 0x000fc60008011608 */
[----:B------:R-:W-:Y:S01]  /*1030*/  @!UP0 UMOV UR7, UR11 ;  /* 0x0000000b00078c82 */ /* 0x000fe20008000000 */
[----:B------:R-:W-:Y:S02]  /*1040*/  UIMAD UR20, UR30, UR9, UR20 ;  /* 0x000000091e1472a4 */ /* 0x000fe4000f8e0214 */
[----:B------:R-:W-:Y:S02]  /*1050*/  USEL UR8, UR5, UR8, !UP4 ;  /* 0x0000000805087287 */ /* 0x000fe4000e000000 */
[----:B------:R-:W-:Y:S02]  /*1060*/  @!UP0 USHF.R.U32.HI UR7, URZ, UR17, UR7 ;  /* 0x00000011ff078299 */ /* 0x000fe40008011607 */
[----:B------:R-:W-:Y:S02]  /*1070*/  UIADD3 UR9, UPT, UPT, -UR8, URZ, URZ ;  /* 0x000000ff08097290 */ /* 0x000fe4000fffe1ff */
[----:B------:R-:W-:Y:S02]  /*1080*/  @!UP0 USEL UR7, UR4, UR7, !UP4 ;  /* 0x0000000704078287 */ /* 0x000fe4000e000000 */
[----:B------:R-:W-:-:S02]  /*1090*/  UIMAD UR9, UR19, UR9, UR5 ;  /* 0x00000009130972a4 */ /* 0x000fc4000f8e0205 */
[----:B------:R-:W-:Y:S02]  /*10a0*/  @!UP0 UIADD3 UR8, UPT, UPT, UR8, -UR7, URZ ;  /* 0x8000000708088290 */ /* 0x000fe4000fffe0ff */
[----:B------:R-:W-:Y:S02]  /*10b0*/  @!UP0 UIMAD UR7, UR9, UR6, UR7 ;  /* 0x00000006090782a4 */ /* 0x000fe4000f8e0207 */
[----:B------:R-:W-:Y:S02]  /*10c0*/  @!UP0 UIMAD UR5, UR8, UR19, UR4 ;  /* 0x00000013080582a4 */ /* 0x000fe4000f8e0204 */
[----:B------:R-:W-:Y:S02]  /*10d0*/  UIMAD UR6, UR21, UR10, UR24 ;  /* 0x0000000a150672a4 */ /* 0x000fe4000f8e0218 */
[----:B------:R-:W-:Y:S01]  /*10e0*/  UIMAD UR20, UR5, UR30, UR20 ;  /* 0x0000001e051472a4 */ /* 0x000fe2000f8e0214 */
[----:B------:R-:W-:Y:S02]  /*10f0*/  @!UP0 UMOV UR4, UR7 ;  /* 0x0000000700048c82 */ /* 0x000fe40008000000 */
[----:B------:R-:W-:-:S12]  /*1100*/  UIMAD UR24, UR4, UR21, UR6 ;  /* 0x00000015041872a4 */ /* 0x000fd8000f8e0206 */
.L_x_14:
[----:B------:R-:W1:Y:S02]  /*1110*/  LDCU UR4, c[0x0][0xb30] ;  /* 0x00016600ff0477ac */ /* 0x000e640008000800 */
[----:B-1----:R-:W-:-:S09]  /*1120*/  UISETP.NE.AND UP0, UPT, UR4, 0x1, UPT ;  /* 0x000000010400788c */ /* 0x002fd2000bf05270 */
[----:B------:R-:W-:Y:S05]  /*1130*/  BRA.U UP0, `(.L_x_15) ;  /* 0x0000000100447547 */ /* 0x000fea000b800000 */
[----:B------:R-:W1:Y:S01]  /*1140*/  LDCU.128 UR8, c[0x0][0xb10] ;  /* 0x00016200ff0877ac */ /* 0x000e620008000c00 */
[----:B------:R-:W2:Y:S01]  /*1150*/  LDCU UR12, c[0x0][0xb0c] ;  /* 0x00016180ff0c77ac */ /* 0x000ea20008000800 */
[----:B------:R-:W3:Y:S01]  /*1160*/  LDCU UR13, c[0x0][0xb20] ;  /* 0x00016400ff0d77ac */ /* 0x000ee20008000800 */
[----:B-1----:R-:W-:Y:S02]  /*1170*/  UIMAD.WIDE.U32 UR6, UR24, UR8, URZ ;  /* 0x00000008180672a5 */ /* 0x002fe4000f8e00ff */
[----:B------:R-:W-:Y:S02]  /*1180*/  UIMAD.WIDE.U32 UR4, UR20, UR11, URZ ;  /* 0x0000000b140472a5 */ /* 0x000fe4000f8e00ff */
[----:B--2---:R-:W-:Y:S02]  /*1190*/  UISETP.NE.AND UP2, UPT, UR12, 0x1, UPT ;  /* 0x000000010c00788c */ /* 0x004fe4000bf45270 */
[----:B------:R-:W-:Y:S01]  /*11a0*/  UISETP.NE.AND UP0, UPT, UR10, 0x1, UPT ;  /* 0x000000010a00788c */ /* 0x000fe2000bf05270 */
[----:B------:R-:W-:-:S02]  /*11b0*/  UMOV UR6, UR7 ;  /* 0x0000000700067c82 */ /* 0x000fc40008000000 */
[----:B------:R-:W-:Y:S01]  /*11c0*/  UMOV UR4, UR5 ;  /* 0x0000000500047c82 */ /* 0x000fe20008000000 */
[----:B------:R-:W-:Y:S02]  /*11d0*/  USHF.R.U32.HI UR6, URZ, UR9, UR6 ;  /* 0x00000009ff067299 */ /* 0x000fe40008011606 */
[----:B---3--:R-:W-:Y:S02]  /*11e0*/  USHF.R.U32.HI UR4, URZ, UR13, UR4 ;  /* 0x0000000dff047299 */ /* 0x008fe40008011604 */
[----:B------:R-:W-:Y:S02]  /*11f0*/  USEL UR5, UR24, UR6, !UP2 ;  /* 0x0000000618057287 */ /* 0x000fe4000d000000 */
[----:B------:R-:W-:-:S04]  /*1200*/  USEL UR4, UR20, UR4, !UP0 ;  /* 0x0000000414047287 */ /* 0x000fc8000c000000 */
[----:B------:R-:W-:Y:S02]  /*1210*/  UIADD3 UR6, UPT, UPT, UR5, -UR4, URZ ;  /* 0x8000000405067290 */ /* 0x000fe4000fffe0ff */
[----:B------:R-:W-:Y:S02]  /*1220*/  UIADD3 UR4, UPT, UPT, -UR5, UR4, URZ ;  /* 0x0000000405047290 */ /* 0x000fe4000fffe1ff */
[----:B------:R-:W-:Y:S02]  /*1230*/  UIMAD UR20, UR6, UR10, UR20 ;  /* 0x0000000a061472a4 */ /* 0x000fe4000f8e0214 */
[----:B------:R-:W-:-:S12]  /*1240*/  UIMAD UR24, UR4, UR12, UR24 ;  /* 0x0000000c041872a4 */ /* 0x000fd8000f8e0218 */
.L_x_15:
[----:B------:R-:W-:Y:S01]  /*1250*/  BAR.SYNC.DEFER_BLOCKING 0x0 ;  /* 0x0000000000007b1d */ /* 0x000fe20000010000 */
[----:B------:R-:W-:Y:S01]  /*1260*/  UISETP.NE.AND UP0, UPT, UR18, 0x2, UPT ;  /* 0x000000021200788c */ /* 0x000fe2000bf05270 */
[----:B------:R-:W-:Y:S02]  /*1270*/  ISETP.NE.OR P3, PT, R0, 0x2, !P3 ;  /* 0x000000020000780c */ /* 0x000fe40005f65670 */
[----:B------:R-:W-:Y:S02]  /*1280*/  LOP3.LUT R0, R59, 0x1f, RZ, 0xc0, !PT ;  /* 0x0000001f3b007812 */ /* 0x000fe400078ec0ff */
[----:B------:R-:W1:Y:S04]  /*1290*/  LDCU UR39, c[0x0][0xb24] ;  /* 0x00016480ff2777ac */ /* 0x000e680008000800 */
[----:B------:R-:W-:Y:S05]  /*12a0*/  BRA.U UP0, `(.L_x_16) ;  /* 0x0000001900f87547 */ /* 0x000fea000b800000 */
[----:B------:R-:W2:Y:S01]  /*12b0*/  LDCU UR7, c[0x0][0x390] ;  /* 0x00007200ff0777ac */ /* 0x000ea20008000800 */
[----:B------:R-:W-:Y:S01]  /*12c0*/  PLOP3.LUT P1, PT, PT, PT, UP3, 0x80, 0x8 ;  /* 0x000000000008781c */ /* 0x000fe20003f2f038 */
[----:B------:R-:W-:Y:S01]  /*12d0*/  IMAD.MOV.U32 R2, RZ, RZ, RZ ;  /* 0x000000ffff027224 */ /* 0x000fe200078e00ff */
[----:B------:R-:W-:Y:S01]  /*12e0*/  ISETP.EQ.OR P2, PT, R0, RZ, P3 ;  /* 0x000000ff0000720c */ /* 0x000fe20001f42670 */
[----:B------:R-:W3:Y:S01]  /*12f0*/  LDCU UR6, c[0x0][0x5c0] ;  /* 0x0000b800ff0677ac */ /* 0x000ee20008000800 */
[----:B------:R-:W-:Y:S01]  /*1300*/  PLOP3.LUT P1, PT, P1, PT, PT, 0x8, 0x80 ;  /* 0x000000000080781c */ /* 0x000fe20000f2e170 */
[----:B------:R-:W4:Y:S01]  /*1310*/  LDCU UR67, c[0x0][0x370] ;  /* 0x00006e00ff4377ac */ /* 0x000f220008000800 */
[----:B------:R-:W1:Y:S01]  /*1320*/  LDCU.64 UR60, c[0x0][0x348] ;  /* 0x00006900ff3c77ac */ /* 0x000e620008000a00 */
[----:B------:R-:W1:Y:S01]  /*1330*/  LDCU UR66, c[0x0][0x374] ;  /* 0x00006e80ff4277ac */ /* 0x000e620008000800 */
[----:B--2---:R-:W-:Y:S02]  /*1340*/  UIADD3 UR5, UPT, UPT, UR7, 0x3f, URZ ;  /* 0x0000003f07057890 */ /* 0x004fe4000fffe0ff */
[----:B---3--:R-:W-:-:S02]  /*1350*/  UIADD3 UR6, UPT, UPT, UR6, 0x3f, URZ ;  /* 0x0000003f06067890 */ /* 0x008fc4000fffe0ff */
[----:B------:R-:W-:Y:S02]  /*1360*/  USHF.R.S32.HI UR4, URZ, 0x1f, UR5 ;  /* 0x0000001fff047899 */ /* 0x000fe40008011405 */
[----:B------:R-:W-:Y:S02]  /*1370*/  UIADD3 UR71, UPT, UPT, UR7, 0x7e, URZ ;  /* 0x0000007e07477890 */ /* 0x000fe4000fffe0ff */
[----:B------:R-:W-:Y:S02]  /*1380*/  ULEA.HI UR4, UR4, UR5, URZ, 0x6 ;  /* 0x0000000504047291 */ /* 0x000fe4000f8f30ff */
[----:B------:R-:W-:Y:S02]  /*1390*/  UIADD3 UR5, UPT, UPT, UR7, -0x1, URZ ;  /* 0xffffffff07057890 */ /* 0x000fe4000fffe0ff */
[----:B------:R-:W-:Y:S02]  /*13a0*/  USHF.R.S32.HI UR69, URZ, 0x6, UR4 ;  /* 0x00000006ff457899 */ /* 0x000fe40008011404 */
[----:B------:R-:W-:-:S02]  /*13b0*/  UISETP.GE.U32.AND UP1, UPT, UR5, -0x7f, UPT ;  /* 0xffffff810500788c */ /* 0x000fc4000bf26070 */
[----:B------:R-:W-:Y:S02]  /*13c0*/  UISETP.LT.U32.AND UP0, UPT, UR69, 0x4, UPT ;  /* 0x000000044500788c */ /* 0x000fe4000bf01070 */
[----:B------:R-:W-:Y:S02]  /*13d0*/  USHF.R.S32.HI UR4, URZ, 0x1f, UR6 ;  /* 0x0000001fff047899 */ /* 0x000fe40008011406 */
[----:B------:R-:W-:Y:S02]  /*13e0*/  USEL UR68, UR69, 0x4, UP0 ;  /* 0x0000000445447887 */ /* 0x000fe40008000000 */
[----:B------:R-:W-:Y:S02]  /*13f0*/  ULEA.HI UR4, UR4, UR6, URZ, 0x6 ;  /* 0x0000000604047291 */ /* 0x000fe4000f8f30ff */
[----:B------:R-:W-:Y:S02]  /*1400*/  UIADD3 UR58, UPT, UPT, UR68, -0x1, URZ ;  /* 0xffffffff443a7890 */ /* 0x000fe4000fffe0ff */
[----:B------:R-:W-:-:S02]  /*1410*/  @UP1 UIADD3 UR58, UPT, UPT, UR68, URZ, URZ ;  /* 0x000000ff443a1290 */ /* 0x000fc4000fffe0ff */
[----:B------:R-:W-:Y:S02]  /*1420*/  USHF.R.S32.HI UR65, URZ, 0x6, UR4 ;  /* 0x00000006ff417899 */ /* 0x000fe40008011404 */
[----:B------:R-:W-:Y:S02]  /*1430*/  UIADD3 UR70, UPT, UPT, UR69, -UR68, URZ ;  /* 0x8000004445467290 */ /* 0x000fe4000fffe0ff */
[----:B------:R-:W-:Y:S01]  /*1440*/  UIADD3 UR58, UPT, UPT, UR58, 0x1, URZ ;  /* 0x000000013a3a7890 */ /* 0x000fe2000fffe0ff */
[----:B------:R-:W-:Y:S01]  /*1450*/  UMOV UR36, 0x1 ;  /* 0x0000000100247882 */ /* 0x000fe20000000000 */
[----:B-1--4-:R-:W-:-:S10]  /*1460*/  UMOV UR38, URZ ;  /* 0x000000ff00267c82 */ /* 0x012fd40008000000 */
.L_x_32:
[----:B------:R-:W-:Y:S01]  /*1470*/  IMAD.U32 R4, RZ, RZ, UR65 ;  /* 0x00000041ff047e24 */ /* 0x000fe2000f8e00ff */
[----:B------:R-:W1:Y:S04]  /*1480*/  LDCU UR64, c[0x0][0x5c4] ;  /* 0x0000b880ff4077ac */ /* 0x000e680008000800 */
[-C--:B------:R-:W-:Y:S01]  /*1490*/  IABS R0, R4.reuse ;  /* 0x0000000400007213 */ /* 0x080fe20000000000 */
[----:B------:R-:W-:Y:S01]  /*14a0*/  UMOV UR37, 0x400 ;  /* 0x0000040000257882 */ /* 0x000fe20000000000 */
[----:B------:R-:W-:Y:S01]  /*14b0*/  IABS R4, R4 ;  /* 0x0000000400047213 */ /* 0x000fe20000000000 */
[----:B------:R-:W-:Y:S01]  /*14c0*/  USHF.L.U32 UR34, UR24, 0x7, URZ ;  /* 0x0000000718227899 */ /* 0x000fe200080006ff */
[----:B------:R-:W-:Y:S01]  /*14d0*/  R2UR UR6, R0 ;  /* 0x00000000000672ca */ /* 0x000fe200000e0000 */
[----:B------:R-:W-:Y:S01]  /*14e0*/  UMOV UR14, URZ ;  /* 0x000000ff000e7c82 */ /* 0x000fe20008000000 */
[----:B-1----:R-:W-:-:S11]  /*14f0*/  IMAD.U32 R3, RZ, RZ, UR64 ;  /* 0x00000040ff037e24 */ /* 0x002fd6000f8e00ff */
[----:B------:R-:W1:Y:S08]  /*1500*/  I2F.RP R0, UR6 ;  /* 0x0000000600007d06 */ /* 0x000e700008209400 */
[----:B-1----:R-:W1:Y:S02]  /*1510*/  MUFU.RCP R0, R0 ;  /* 0x0000000000007308 */ /* 0x002e640000001000 */
[----:B-1----:R-:W-:-:S06]  /*1520*/  VIADD R0, R0, 0xffffffe ;  /* 0x0ffffffe00007836 */ /* 0x002fcc0000000000 */
[----:B------:R-:W1:Y:S02]  /*1530*/  F2I.FTZ.U32.TRUNC.NTZ R0, R0 ;  /* 0x0000000000007305 */ /* 0x000e64000021f000 */
[----:B-1----:R-:W-:Y:S02]  /*1540*/  R2UR UR5, R0 ;  /* 0x00000000000572ca */ /* 0x002fe400000e0000 */
[----:B------:R-:W-:Y:S01]  /*1550*/  IABS R0, R3 ;  /* 0x0000000300007213 */ /* 0x000fe20000000000 */
[----:B------:R-:W-:-:S03]  /*1560*/  IMAD.U32 R3, RZ, RZ, UR20 ;  /* 0x00000014ff037e24 */ /* 0x000fc6000f8e00ff */
[----:B------:R-:W-:Y:S01]  /*1570*/  R2UR UR8, R0 ;  /* 0x00000000000872ca */ /* 0x000fe200000e0000 */
[----:B------:R-:W-:Y:S01]  /*1580*/  IMAD.MOV R0, RZ, RZ, -R4 ;  /* 0x000000ffff007224 */ /* 0x000fe200078e0a04 */
[----:B------:R-:W-:-:S04]  /*1590*/  IABS R3, R3 ;  /* 0x0000000300037213 */ /* 0x000fc80000000000 */
[----:B------:R-:W-:Y:S01]  /*15a0*/  R2UR UR9, R3 ;  /* 0x00000000030972ca */ /* 0x000fe200000e0000 */
[----:B------:R-:W-:-:S04]  /*15b0*/  UIADD3 UR4, UPT, UPT, URZ, -UR5, URZ ;  /* 0x80000005ff047290 */ /* 0x000fc8000fffe0ff */
[----:B------:R-:W-:Y:S02]  /*15c0*/  UIMAD UR7, UR4, UR6, URZ ;  /* 0x00000006040772a4 */ /* 0x000fe4000f8e02ff */
[----:B------:R-:W1:Y:S01]  /*15d0*/  I2F.RP R3, UR8 ;  /* 0x0000000800037d06 */ /* 0x000e620008209400 */
[----:B------:R-:W-:Y:S02]  /*15e0*/  UMOV UR4, URZ ;  /* 0x000000ff00047c82 */ /* 0x000fe40008000000 */
[----:B------:R-:W-:Y:S02]  /*15f0*/  UIMAD.WIDE.U32 UR4, UR5, UR7, UR4 ;  /* 0x00000007050472a5 */ /* 0x000fe4000f8e0004 */
[----:B------:R-:W-:-:S05]  /*1600*/  R2UR UR7, R0 ;  /* 0x00000000000772ca */ /* 0x000fca00000e0000 */
[----:B------:R-:W-:Y:S02]  /*1610*/  UMOV UR4, UR5 ;  /* 0x0000000500047c82 */ /* 0x000fe40008000000 */
[----:B------:R-:W-:Y:S01]  /*1620*/  UIMAD.WIDE.U32 UR4, UR4, UR9, URZ ;  /* 0x00000009040472a5 */ /* 0x000fe2000f8e00ff */
[----:B-1----:R-:W1:Y:S06]  /*1630*/  MUFU.RCP R0, R3 ;  /* 0x0000000300007308 */ /* 0x002e6c0000001000 */
[----:B------:R-:W-:Y:S02]  /*1640*/  UMOV UR4, UR5 ;  /* 0x0000000500047c82 */ /* 0x000fe40008000000 */
[----:B------:R-:W-:Y:S01]  /*1650*/  UIMAD UR5, UR4, UR7, UR9 ;  /* 0x00000007040572a4 */ /* 0x000fe2000f8e0209 */
[----:B------:R-:W2:Y:S03]  /*1660*/  S2UR UR7, SR_CgaCtaId ;  /* 0x00000000000779c3 */ /* 0x000ea60000008800 */
[----:B------:R-:W-:Y:S01]  /*1670*/  UISETP.GT.U32.AND UP0, UPT, UR6, UR5, UPT ;  /* 0x000000050600728c */ /* 0x000fe2000bf04070 */
[----:B-1----:R-:W-:-:S02]  /*1680*/  VIADD R0, R0, 0xffffffe ;  /* 0x0ffffffe00007836 */ /* 0x002fc40000000000 */
[----:B------:R-:W-:-:S08]  /*1690*/  IMAD.U32 R3, RZ, RZ, UR36 ;  /* 0x00000024ff037e24 */ /* 0x000fd0000f8e00ff */
[----:B------:R-:W-:Y:S01]  /*16a0*/  @!UP0 UIADD3 UR5, UPT, UPT, UR5, -UR6, URZ ;  /* 0x8000000605058290 */ /* 0x000fe2000fffe0ff */
[----:B------:R-:W1:Y:S01]  /*16b0*/  F2I.FTZ.U32.TRUNC.NTZ R0, R0 ;  /* 0x0000000000007305 */ /* 0x000e62000021f000 */
[----:B------:R-:W-:Y:S01]  /*16c0*/  @!UP0 UIADD3 UR4, UPT, UPT, UR4, 0x1, URZ ;  /* 0x0000000104048890 */ /* 0x000fe2000fffe0ff */
[----:B------:R-:W-:Y:S01]  /*16d0*/  SHF.L.U32 R3, R3, 0x1f, RZ ;  /* 0x0000001f03037819 */ /* 0x000fe200000006ff */
[----:B------:R-:W-:Y:S02]  /*16e0*/  UISETP.GE.U32.AND UP1, UPT, UR5, UR6, UPT ;  /* 0x000000060500728c */ /* 0x000fe4000bf26070 */
[----:B------:R-:W-:Y:S02]  /*16f0*/  ULOP3.LUT UR5, UR20, UR65, URZ, 0x3c, !UPT ;  /* 0x0000004114057292 */ /* 0x000fe4000f8e3cff */
[----:B--2---:R-:W-:Y:S02]  /*1700*/  ULEA UR37, UR7, UR37, 0x18 ;  /* 0x0000002507257291 */ /* 0x004fe4000f8ec0ff */
[----:B------:R-:W-:-:S02]  /*1710*/  UISETP.GE.AND UP0, UPT, UR5, URZ, UPT ;  /* 0x000000ff0500728c */ /* 0x000fc4000bf06270 */
[----:B------:R-:W-:-:S03]  /*1720*/  ULEA UR7, UR38, UR37, 0x3 ;  /* 0x0000002526077291 */ /* 0x000fc6000f8e18ff */
[----:B------:R-:W-:Y:S01]  /*1730*/  @UP1 UIADD3 UR4, UPT, UPT, UR4, 0x1, URZ ;  /* 0x0000000104041890 */ /* 0x000fe2000fffe0ff */
[----:B-1----:R-:W-:Y:S01]  /*1740*/  R2UR UR5, R0 ;  /* 0x00000000000572ca */ /* 0x002fe200000e0000 */
[----:B------:R-:W-:-:S05]  /*1750*/  UISETP.NE.AND UP1, UPT, UR65, URZ, UPT ;  /* 0x000000ff4100728c */ /* 0x000fca000bf25270 */
[----:B------:R-:W-:Y:S01]  /*1760*/  UMOV UR6, UR4 ;  /* 0x0000000400067c82 */ /* 0x000fe20008000000 */
[----:B------:R1:W2:Y:S01]  /*1770*/  SYNCS.PHASECHK.TRANS64.TRYWAIT P0, [UR7+0x20], R3 ;  /* 0x00002003ff0075a7 */ /* 0x0002a20008001107 */
[----:B------:R-:W-:-:S04]  /*1780*/  @!UP0 UIADD3 UR6, UPT, UPT, -UR6, URZ, URZ ;  /* 0x000000ff06068290 */ /* 0x000fc8000fffe1ff */
[----:B------:R-:W-:Y:S02]  /*1790*/  @!UP1 ULOP3.LUT UR6, URZ, UR65, URZ, 0x33, !UPT ;  /* 0x00000041ff069292 */ /* 0x000fe4000f8e33ff */
[----:B------:R-:W-:-:S04]  /*17a0*/  UIADD3 UR4, UPT, UPT, URZ, -UR5, URZ ;  /* 0x80000005ff047290 */ /* 0x000fc8000fffe0ff */
[----:B------:R-:W-:Y:S01]  /*17b0*/  IMAD.U32 R0, RZ, RZ, UR6 ;  /* 0x00000006ff007e24 */ /* 0x000fe2000f8e00ff */
[----:B------:R-:W-:-:S03]  /*17c0*/  UIMAD UR7, UR4, UR8, URZ ;  /* 0x00000008040772a4 */ /* 0x000fc6000f8e02ff */
[----:B------:R-:W-:Y:S01]  /*17d0*/  UMOV UR4, URZ ;  /* 0x000000ff00047c82 */ /* 0x000fe20008000000 */
[----:B------:R-:W-:Y:S01]  /*17e0*/  IABS R0, R0 ;  /* 0x0000000000007213 */ /* 0x000fe20000000000 */
[----:B------:R-:W-:-:S03]  /*17f0*/  UIMAD.WIDE.U32 UR4, UR5, UR7, UR4 ;  /* 0x00000007050472a5 */ /* 0x000fc6000f8e0004 */
[----:B------:R-:W-:-:S04]  /*1800*/  R2UR UR9, R0 ;  /* 0x00000000000972ca */ /* 0x000fc800000e0000 */
[----:B------:R-:W-:-:S09]  /*1810*/  UMOV UR4, UR5 ;  /* 0x0000000500047c82 */ /* 0x000fd20008000000 */
[----:B------:R-:W-:-:S07]  /*1820*/  UIMAD.WIDE.U32 UR4, UR4, UR9, URZ ;  /* 0x00000009040472a5 */ /* 0x000fce000f8e00ff */
[----:B------:R-:W-:Y:S02]  /*1830*/  UMOV UR4, UR5 ;  /* 0x0000000500047c82 */ /* 0x000fe40008000000 */
[----:B------:R-:W-:-:S04]  /*1840*/  UIADD3 UR5, UPT, UPT, -UR4, URZ, URZ ;  /* 0x000000ff04057290 */ /* 0x000fc8000fffe1ff */
[----:B------:R-:W-:-:S04]  /*1850*/  UIMAD UR5, UR8, UR5, UR9 ;  /* 0x00000005080572a4 */ /* 0x000fc8000f8e0209 */
[----:B------:R-:W-:-:S11]  /*1860*/  UISETP.GT.U32.AND UP0, UPT, UR8, UR5, UPT ;  /* 0x000000050800728c */ /* 0x000fd6000bf04070 */
[----:B------:R-:W-:Y:S02]  /*1870*/  @!UP0 UIADD3 UR5, UPT, UPT, UR5, -UR8, URZ ;  /* 0x8000000805058290 */ /* 0x000fe4000fffe0ff */
[----:B------:R-:W-:Y:S02]  /*1880*/  @!UP0 UIADD3 UR4, UPT, UPT, UR4, 0x1, URZ ;  /* 0x0000000104048890 */ /* 0x000fe4000fffe0ff */
[----:B------:R-:W-:Y:S02]  /*1890*/  UISETP.GE.U32.AND UP1, UPT, UR5, UR8, UPT ;  /* 0x000000080500728c */ /* 0x000fe4000bf26070 */
[----:B------:R-:W-:-:S04]  /*18a0*/  ULOP3.LUT UR5, UR6, UR64, URZ, 0x3c, !UPT ;  /* 0x0000004006057292 */ /* 0x000fc8000f8e3cff */
[----:B------:R-:W-:-:S05]  /*18b0*/  UISETP.GE.AND UP0, UPT, UR5, URZ, UPT ;  /* 0x000000ff0500728c */ /* 0x000fca000bf06270 */
[----:B------:R-:W-:Y:S02]  /*18c0*/  @UP1 UIADD3 UR4, UPT, UPT, UR4, 0x1, URZ ;  /* 0x0000000104041890 */ /* 0x000fe4000fffe0ff */
[----:B------:R-:W-:-:S05]  /*18d0*/  UISETP.NE.AND UP1, UPT, UR64, URZ, UPT ;  /* 0x000000ff4000728c */ /* 0x000fca000bf25270 */
[----:B------:R-:W-:Y:S01]  /*18e0*/  UMOV UR59, UR4 ;  /* 0x00000004003b7c82 */ /* 0x000fe20008000000 */
[----:B------:R-:W-:Y:S02]  /*18f0*/  UIADD3 UR4, UPT, UPT, -UR6, URZ, URZ ;  /* 0x000000ff06047290 */ /* 0x000fe4000fffe1ff */
[----:B------:R-:W-:Y:S02]  /*1900*/  @!UP0 UIADD3 UR59, UPT, UPT, -UR59, URZ, URZ ;  /* 0x000000ff3b3b8290 */ /* 0x000fe4000fffe1ff */
[----:B------:R-:W-:Y:S02]  /*1910*/  UISETP.GE.U32.AND UP0, UPT, UR71, 0x7f, UPT ;  /* 0x0000007f4700788c */ /* 0x000fe4000bf06070 */
[----:B------:R-:W-:Y:S02]  /*1920*/  @!UP1 ULOP3.LUT UR59, URZ, UR64, URZ, 0x33, !UPT ;  /* 0x00000040ff3b9292 */ /* 0x000fe4000f8e33ff */
[----:B------:R-:W-:Y:S02]  /*1930*/  UIMAD UR4, UR65, UR4, UR20 ;  /* 0x00000004410472a4 */ /* 0x000fe4000f8e0214 */
[----:B------:R-:W-:-:S02]  /*1940*/  UIADD3 UR5, UPT, UPT, -UR59, URZ, URZ ;  /* 0x000000ff3b057290 */ /* 0x000fc4000fffe1ff */
[----:B------:R-:W-:Y:S02]  /*1950*/  USHF.L.U32 UR18, UR4, 0x6, URZ ;  /* 0x0000000604127899 */ /* 0x000fe400080006ff */
[----:B------:R-:W-:Y:S01]  /*1960*/  UIMAD UR64, UR64, UR5, UR6 ;  /* 0x00000005404072a4 */ /* 0x000fe2000f8e0206 */
[----:B-12---:R-:W-:Y:S11]  /*1970*/  BRA.U !UP0, `(.L_x_17) ;  /* 0x0000000508747547 */ /* 0x006ff6000b800000 */
[----:B------:R-:W1:Y:S01]  /*1980*/  LDCU.64 UR42, c[0x0][0x5b0] ;  /* 0x0000b600ff2a77ac */ /* 0x000e620008000a00 */
[----:B------:R-:W1:Y:S01]  /*1990*/  LDCU.64 UR40, c[0x0][0x5d8] ;  /* 0x0000bb00ff2877ac */ /* 0x000e620008000a00 */
[----:B------:R-:W2:Y:S01]  /*19a0*/  LDCU UR25, c[0x0][0x598] ;  /* 0x0000b300ff1977ac */ /* 0x000ea20008000800 */
[----:B------:R-:W3:Y:S01]  /*19b0*/  LDCU UR24, c[0x0][0x58c] ;  /* 0x0000b180ff1877ac */ /* 0x000ee20008000800 */
[----:B------:R-:W4:Y:S01]  /*19c0*/  LDCU UR27, c[0x0][0x59c] ;  /* 0x0000b380ff1b77ac */ /* 0x000f220008000800 */
[----:B------:R-:W2:Y:S01]  /*19d0*/  LDCU UR26, c[0x0][0x5a0] ;  /* 0x0000b400ff1a77ac */ /* 0x000ea20008000800 */
[----:B-1----:R-:W-:Y:S02]  /*19e0*/  UIMAD UR42, UR64, UR42, UR40 ;  /* 0x0000002a402a72a4 */ /* 0x002fe4000f8e0228 */
[----:B------:R-:W-:Y:S01]  /*19f0*/  UIMAD UR41, UR59, UR43, UR41 ;  /* 0x0000002b3b2972a4 */ /* 0x000fe2000f8e0229 */
[----:B------:R-:W1:Y:S01]  /*1a00*/  LDCU.64 UR22, c[0x0][0x590] ;  /* 0x0000b200ff1677ac */ /* 0x000e620008000a00 */
[----:B------:R-:W1:Y:S01]  /*1a10*/  LDCU.64 UR6, c[0x0][0x5b8] ;  /* 0x0000b700ff0677ac */ /* 0x000e620008000a00 */
[----:B------:R-:W1:Y:S01]  /*1a20*/  LDCU.64 UR4, c[0x0][0x5d0] ;  /* 0x0000ba00ff0477ac */ /* 0x000e620008000a00 */
[----:B------:R-:W-:-:S02]  /*1a30*/  UIADD3 UR54, UPT, UPT, UR34, 0x20, URZ ;  /* 0x0000002022367890 */ /* 0x000fc4000fffe0ff */
[----:B------:R-:W-:Y:S02]  /*1a40*/  UIADD3 UR50, UPT, UPT, UR34, 0x40, URZ ;  /* 0x0000004022327890 */ /* 0x000fe4000fffe0ff */
[----:B------:R-:W-:Y:S02]  /*1a50*/  UIADD3 UR46, UPT, UPT, UR34, 0x60, URZ ;  /* 0x00000060222e7890 */ /* 0x000fe4000fffe0ff */
[----:B------:R-:W-:Y:S01]  /*1a60*/  UIADD3 UR10, UPT, UPT, UR18, 0x20, URZ ;  /* 0x00000020120a7890 */ /* 0x000fe2000fffe0ff */
[----:B------:R-:W-:Y:S01]  /*1a70*/  UMOV UR15, URZ ;  /* 0x000000ff000f7c82 */ /* 0x000fe20008000000 */
[----:B--234-:R-:W-:-:S10]  /*1a80*/  UMOV UR11, UR38 ;  /* 0x00000026000b7c82 */ /* 0x01cfd40008000000 */
.L_x_22:
[----:B---3--:R-:W-:Y:S01]  /*1a90*/  @!P3 MOV R3, 0xc000 ;  /* 0x0000c0000003b802 */ /* 0x008fe20000000f00 */
[----:B------:R-:W-:Y:S01]  /*1aa0*/  ULEA UR33, UR11, UR37, 0x3 ;  /* 0x000000250b217291 */ /* 0x000fe2000f8e18ff */
[----:B----4-:R-:W-:Y:S11]  /*1ab0*/  @P0 BRA `(.L_x_18) ;  /* 0x0000000000100947 */ /* 0x010ff60003800000 */
[----:B------:R-:W-:Y:S04]  /*1ac0*/  MOV R4, UR36 ;  /* 0x0000002400047c02 */ /* 0x000fe80008000f00 */
[----:B------:R-:W-:Y:S04]  /*1ad0*/  SHF.L.U32 R4, R4, 0x1f, RZ ;  /* 0x0000001f04047819 */ /* 0x000fe800000006ff */
[----:B------:R-:W2:Y:S02]  /*1ae0*/  SYNCS.PHASECHK.TRANS64.TRYWAIT P0, [UR33+0x20], R4 ;  /* 0x00002004ff0075a7 */ /* 0x000ea40008001121 */
[----:B--2---:R-:W-:Y:S05]  /*1af0*/  @!P0 BRA `(.L_x_19) ;  /* 0x0000007800688947 */ /* 0x004fea0003800000 */
.L_x_18:
[----:B------:R3:W-:Y:S01]  /*1b00*/  @!P3 SYNCS.ARRIVE.TRANS64 RZ, [UR33], R3 ;  /* 0x00000003ffffb9a7 */ /* 0x0007e20008000021 */
[----:B------:R-:W-:Y:S04]  /*1b10*/  BSSY.RECONVERGENT B0, `(.L_x_20) ;  /* 0x0000003000007945 */ /* 0x000fe80003800200 */
[----:B------:R-:W-:Y:S05]  /*1b20*/  @P2 BRA `(.L_x_21) ;  /* 0x0000000000042947 */ /* 0x000fea0003800000 */
[----:B-1----:R-:W-:Y:S05]  /*1b30*/  BPT.TRAP 0x1 ;  /* 0x000000040000795c */ /* 0x002fea0000300000 */
.L_x_21:
[----:B-1----:R-:W-:Y:S05]  /*1b40*/  BSYNC.RECONVERGENT B0 ;  /* 0x0000000000007941 */ /* 0x002fea0003800200 */
.L_x_20:
[----:B------:R-:W-:Y:S02]  /*1b50*/  UIADD3 UR8, UPT, UPT, UR11, 0x1, URZ ;  /* 0x000000010b087890 */ /* 0x000fe4000fffe0ff */
[----:B------:R-:W-:Y:S02]  /*1b60*/  USHF.L.U32 UR35, UR15, 0x6, URZ ;  /* 0x000000060f237899 */ /* 0x000fe400080006ff */
[----:B------:R-:W-:Y:S02]  /*1b70*/  UISETP.NE.AND UP0, UPT, UR8, 0x4, UPT ;  /* 0x000000040800788c */ /* 0x000fe4000bf05270 */
[----:B------:R-:W-:Y:S02]  /*1b80*/  UIADD3 UR28, UP1, UPT, UR60, 0x80, URZ ;  /* 0x000000803c1c7890 */ /* 0x000fe4000ff3e0ff */
[----:B------:R-:W-:Y:S02]  /*1b90*/  USEL UR9, URZ, 0x1, UP0 ;  /* 0x00000001ff097887 */ /* 0x000fe40008000000 */
[----:B------:R-:W-:Y:S02]  /*1ba0*/  USEL UR38, UR8, URZ, UP0 ;  /* 0x000000ff08267287 */ /* 0x000fe40008000000 */
[----:B------:R-:W-:Y:S02]  /*1bb0*/  ULOP3.LUT UR36, UR36, UR9, URZ, 0x3c, !UPT ;  /* 0x0000000924247292 */ /* 0x000fe4000f8e3cff */
[----:B------:R-:W-:Y:S02]  /*1bc0*/  ULEA UR8, UR38, UR37, 0x3 ;  /* 0x0000002526087291 */ /* 0x000fe4000f8e18ff */
[----:B------:R-:W-:Y:S02]  /*1bd0*/  ULEA UR14, UR11, UR37, 0xf ;  /* 0x000000250b0e7291 */ /* 0x000fe4000f8e78ff */
[----:B------:R-:W-:Y:S01]  /*1be0*/  ULEA UR20, UR11, UR37, 0xe ;  /* 0x000000250b147291 */ /* 0x000fe2000f8e70ff */
[----:B--2---:R-:W-:Y:S01]  /*1bf0*/  MOV R0, UR36 ;  /* 0x0000002400007c02 */ /* 0x004fe20008000f00 */
[----:B------:R-:W-:Y:S02]  /*1c00*/  UISETP.NE.AND UP2, UPT, UR24, 0x1, UPT ;  /* 0x000000011800788c */ /* 0x000fe4000bf45270 */
[----:B------:R-:W-:Y:S01]  /*1c10*/  UIADD3.X UR29, UPT, UPT, URZ, UR61, URZ, UP1, !UPT ;  /* 0x0000003dff1d7290 */ /* 0x000fe20008ffe4ff */
[----:B------:R-:W-:Y:S01]  /*1c20*/  SHF.L.U32 R0, R0, 0x1f, RZ ;  /* 0x0000001f00007819 */ /* 0x000fe200000006ff */
[----:B------:R-:W-:Y:S02]  /*1c30*/  UIADD3 UR32, UPT, UPT, UR14, 0x8400, URZ ;  /* 0x000084000e207890 */ /* 0x000fe4000fffe0ff */
[----:B------:R-:W-:Y:S01]  /*1c40*/  UIADD3 UR52, UPT, UPT, UR14, 0xa400, URZ ;  /* 0x0000a4000e347890 */ /* 0x000fe2000fffe0ff */
[----:B------:R2:W4:Y:S01]  /*1c50*/  SYNCS.PHASECHK.TRANS64.TRYWAIT P0, [UR8+0x20], R0 ;  /* 0x00002000ff0075a7 */ /* 0x0005220008001108 */
[----:B------:R-:W-:Y:S02]  /*1c60*/  UIMAD.WIDE.U32 UR8, UR35, UR22, URZ ;  /* 0x00000016230872a5 */ /* 0x000fe4000f8e00ff */
[----:B------:R-:W-:Y:S02]  /*1c70*/  UISETP.NE.AND UP3, UPT, UR25, 0x1, UPT ;  /* 0x000000011900788c */ /* 0x000fe4000bf65270 */
[----:B------:R-:W-:Y:S02]  /*1c80*/  UIADD3 UR48, UPT, UPT, UR14, 0xc400, URZ ;  /* 0x0000c4000e307890 */ /* 0x000fe4000fffe0ff */
[----:B------:R-:W-:Y:S02]  /*1c90*/  UIADD3 UR44, UPT, UPT, UR14, 0xe400, URZ ;  /* 0x0000e4000e2c7890 */ /* 0x000fe4000fffe0ff */
[----:B------:R-:W-:Y:S02]  /*1ca0*/  UIADD3 UR30, UP0, UPT, UR60, 0x180, URZ ;  /* 0x000001803c1e7890 */ /* 0x000fe4000ff1e0ff */
[----:B------:R-:W-:Y:S02]  /*1cb0*/  UPRMT UR40, UR42, 0x40, UR41 ;  /* 0x000000402a287896 */ /* 0x000fe40008000029 */
[----:B------:R-:W-:Y:S02]  /*1cc0*/  UIADD3 UR16, UPT, UPT, UR20, 0x28400, URZ ;  /* 0x0002840014107890 */ /* 0x000fe4000fffe0ff */
[----:B------:R-:W-:Y:S01]  /*1cd0*/  UIADD3.X UR31, UPT, UPT, URZ, UR61, URZ, UP0, !UPT ;  /* 0x0000003dff1f7290 */ /* 0x000fe200087fe4ff */
[----:B------:R-:W-:Y:S01]  /*1ce0*/  UMOV UR8, UR9 ;  /* 0x0000000900087c82 */ /* 0x000fe20008000000 */
[----:B------:R-:W-:Y:S01]  /*1cf0*/  UMOV UR56, 0x0 ;  /* 0x0000000000387882 */ /* 0x000fe20000000000 */
[----:B------:R-:W-:Y:S01]  /*1d00*/  USHF.R.U32.HI UR11, URZ, UR23, UR8 ;  /* 0x00000017ff0b7299 */ /* 0x000fe20008011608 */
[----:B------:R-:W-:Y:S01]  /*1d10*/  UMOV UR57, 0x10000000 ;  /* 0x1000000000397882 */ /* 0x000fe20000000000 */
[----:B------:R-:W-:Y:S01]  /*1d20*/  UMOV UR53, UR33 ;  /* 0x0000002100357c82 */ /* 0x000fe20008000000 */
[----:B------:R-:W-:Y:S01]  /*1d30*/  UTMALDG.2D [UR32], [UR28], desc[UR56] ;  /* 0x000038201c0075b4 */ /* 0x000fe20008009000 */
[----:B------:R-:W-:Y:S01]  /*1d40*/  USEL UR11, UR35, UR11, !UP2 ;  /* 0x0000000b230b7287 */ /* 0x000fe2000d000000 */
[----:B------:R-:W-:Y:S01]  /*1d50*/  UMOV UR55, UR35 ;  /* 0x0000002300377c82 */ /* 0x000fe20008000000 */
[----:B------:R-:W-:Y:S02]  /*1d60*/  UMOV UR49, UR33 ;  /* 0x0000002100317c82 */ /* 0x000fe40008000000 */
[----:B------:R-:W-:Y:S01]  /*1d70*/  UIMAD.WIDE.U32 UR12, UR11, UR27, URZ ;  /* 0x0000001b0b0c72a5 */ /* 0x000fe2000f8e00ff */
[----:B------:R-:W-:Y:S01]  /*1d80*/  UMOV UR51, UR35 ;  /* 0x0000002300337c82 */ /* 0x000fe20008000000 */
[----:B------:R-:W-:Y:S01]  /*1d90*/  UTMALDG.2D [UR52], [UR28], desc[UR56] ;  /* 0x000038341c0075b4 */ /* 0x000fe20008009000 */
[----:B------:R-:W-:Y:S02]  /*1da0*/  UIADD3 UR12, UPT, UPT, -UR11, URZ, URZ ;  /* 0x000000ff0b0c7290 */ /* 0x000fe4000fffe1ff */
[----:B------:R-:W-:Y:S02]  /*1db0*/  UPRMT UR14, UR40, 0x5410, URZ ;  /* 0x00005410280e7896 */ /* 0x000fe400080000ff */
[----:B------:R-:W-:Y:S01]  /*1dc0*/  UMOV UR8, UR13 ;  /* 0x0000000d00087c82 */ /* 0x000fe20008000000 */
[----:B------:R-:W-:Y:S01]  /*1dd0*/  UMOV UR45, UR33 ;  /* 0x00000021002d7c82 */ /* 0x000fe20008000000 */
[----:B------:R-:W-:Y:S01]  /*1de0*/  USHF.R.U32.HI UR8, URZ, UR26, UR8 ;  /* 0x0000001aff087299 */ /* 0x000fe20008011608 */
[----:B------:R-:W-:Y:S01]  /*1df0*/  UTMALDG.2D [UR48], [UR28], desc[UR56] ;  /* 0x000038301c0075b4 */ /* 0x000fe20008009000 */
[----:B------:R-:W-:Y:S02]  /*1e00*/  UIADD3 UR15, UPT, UPT, UR15, 0x1, URZ ;  /* 0x000000010f0f7890 */ /* 0x000fe4000fffe0ff */
[----:B------:R-:W-:Y:S02]  /*1e10*/  USEL UR21, UR11, UR8, !UP3 ;  /* 0x000000080b157287 */ /* 0x000fe4000d800000 */
[----:B------:R-:W-:Y:S02]  /*1e20*/  UIMAD UR8, UR24, UR12, UR35 ;  /* 0x0000000c180872a4 */ /* 0x000fe4000f8e0223 */
[----:B------:R-:W-:Y:S02]  /*1e30*/  UIADD3 UR12, UPT, UPT, -UR21, URZ, URZ ;  /* 0x000000ff150c7290 */ /* 0x000fe4000fffe1ff */
[----:B------:R-:W-:Y:S02]  /*1e40*/  UIMAD UR19, UR8, UR6, UR4 ;  /* 0x00000006081372a4 */ /* 0x000fe4000f8e0204 */
[----:B------:R-:W-:Y:S01]  /*1e50*/  UIMAD UR11, UR25, UR12, UR11 ;  /* 0x0000000c190b72a4 */ /* 0x000fe2000f8e020b */
[----:B------:R-:W-:Y:S01]  /*1e60*/  UMOV UR47, UR35 ;  /* 0x00000023002f7c82 */ /* 0x000fe20008000000 */
[----:B------:R-:W-:Y:S01]  /*1e70*/  UIADD3 UR8, UPT, UPT, UR20, 0x2a400, URZ ;  /* 0x0002a40014087890 */ /* 0x000fe2000fffe0ff */
[----:B------:R-:W-:Y:S01]  /*1e80*/  UTMALDG.2D [UR44], [UR28], desc[UR56] ;  /* 0x0000382c1c0075b4 */ /* 0x000fe20008009000 */
[----:B------:R-:W-:Y:S01]  /*1e90*/  UIMAD UR20, UR11, UR7, UR5 ;  /* 0x000000070b1472a4 */ /* 0x000fe2000f8e0205 */
[----:B------:R-:W-:Y:S01]  /*1ea0*/  UMOV UR17, UR33 ;  /* 0x0000002100117c82 */ /* 0x000fe20008000000 */
[----:B------:R-:W-:Y:S01]  /*1eb0*/  UMOV UR9, UR33 ;  /* 0x0000002100097c82 */ /* 0x000fe20008000000 */
[----:B------:R-:W-:Y:S01]  /*1ec0*/  UMOV UR11, UR19 ;  /* 0x00000013000b7c82 */ /* 0x000fe20008000000 */
[----:B------:R-:W-:Y:S01]  /*1ed0*/  UMOV UR13, UR21 ;  /* 0x00000015000d7c82 */ /* 0x000fe20008000000 */
[----:B------:R-:W-:Y:S02]  /*1ee0*/  UISETP.NE.AND UP0, UPT, UR15, UR58, UPT ;  /* 0x0000003a0f00728c */ /* 0x000fe4000bf05270 */
[----:B------:R-:W-:Y:S02]  /*1ef0*/  UMOV UR12, UR20 ;  /* 0x00000014000c7c82 */ /* 0x000fe40008000000 */
[----:B------:R-:W-:Y:S01]  /*1f00*/  UTMALDG.4D.IM2COL [UR16], [UR30], UR14 ;  /* 0x000000101e0073b4 */ /* 0x000fe2000805800e */
[----:B------:R1:W-:Y:S02]  /*1f10*/  UTMALDG.4D.IM2COL [UR8], [UR30], UR14 ;  /* 0x000000081e0073b4 */ /* 0x0003e4000805800e */
[----:B-1----:R-:W-:Y:S01]  /*1f20*/  UMOV UR14, UR58 ;  /* 0x0000003a000e7c82 */ /* 0x002fe20008000000 */
[----:B------:R-:W-:Y:S01]  /*1f30*/  UMOV UR11, UR38 ;  /* 0x00000026000b7c82 */ /* 0x000fe20008000000 */
[----:B--2---:R-:W-:Y:S05]  /*1f40*/  BRA.U UP0, `(.L_x_22) ;  /* 0xfffffff900d07547 */ /* 0x004fea000b83ffff */
.L_x_17:
[----:B------:R-:W-:Y:S01]  /*1f50*/  ULEA UR4, UR38, UR37, 0x3 ;  /* 0x0000002526047291 */ /* 0x000fe2000f8e18ff */
[----:B------:R-:W-:Y:S01]  /*1f60*/  MOV R0, UR36 ;  /* 0x0000002400007c02 */ /* 0x000fe20008000f00 */
[----:B------:R-:W-:Y:S01]  /*1f70*/  @!P1 SYNCS.ARRIVE.TRANS64.A1T0 RZ, [UR37+0x88], RZ ;  /* 0x000088ffffff99a7 */ /* 0x000fe20008100025 */
[----:B------:R-:W-:Y:S02]  /*1f80*/  UISETP.GT.AND UP0, UPT, UR69, UR68, UPT ;  /* 0x000000444500728c */ /* 0x000fe4000bf04270 */
[----:B------:R-:W-:-:S04]  /*1f90*/  SHF.L.U32 R0, R0, 0x1f, RZ ;  /* 0x0000001f00007819 */ /* 0x000fc800000006ff */
[----:B----4-:R1:W2:Y:S03]  /*1fa0*/  SYNCS.PHASECHK.TRANS64.TRYWAIT P0, [UR4+0x20], R0 ;  /* 0x00002000ff0075a7 */ /* 0x0102a60008001104 */
[----:B------:R-:W-:Y:S05]  /*1fb0*/  BRA.U !UP0, `(.L_x_23) ;  /* 0x0000000508707547 */ /* 0x000fea000b800000 */
[----:B------:R-:W4:Y:S01]  /*1fc0*/  LDCU.64 UR4, c[0x0][0x5b0] ;  /* 0x0000b600ff0477ac */ /* 0x000f220008000a00 */
[----:B------:R-:W4:Y:S01]  /*1fd0*/  LDCU.64 UR40, c[0x0][0x5d8] ;  /* 0x0000bb00ff2877ac */ /* 0x000f220008000a00 */
[----:B------:R-:W-:Y:S01]  /*1fe0*/  UIADD3 UR43, UPT, UPT, UR70, UR14, URZ ;  /* 0x0000000e462b7290 */ /* 0x000fe2000fffe0ff */
[----:B------:R-:W1:Y:S01]  /*1ff0*/  LDCU UR24, c[0x0][0x598] ;  /* 0x0000b300ff1877ac */ /* 0x000e620008000800 */
[----:B------:R-:W1:Y:S01]  /*2000*/  LDCU UR15, c[0x0][0x58c] ;  /* 0x0000b180ff0f77ac */ /* 0x000e620008000800 */
[----:B------:R-:W1:Y:S01]  /*2010*/  LDCU UR26, c[0x0][0x59c] ;  /* 0x0000b380ff1a77ac */ /* 0x000e620008000800 */
[----:B----4-:R-:W-:Y:S02]  /*2020*/  UIMAD UR42, UR64, UR4, UR40 ;  /* 0x00000004402a72a4 */ /* 0x010fe4000f8e0228 */
[----:B------:R-:W-:Y:S01]  /*2030*/  UIMAD UR41, UR59, UR5, UR41 ;  /* 0x000000053b2972a4 */ /* 0x000fe2000f8e0229 */
[----:B------:R-:W4:Y:S01]  /*2040*/  LDCU UR25, c[0x0][0x5a0] ;  /* 0x0000b400ff1977ac */ /* 0x000f220008000800 */
[----:B------:R-:W1:Y:S01]  /*2050*/  LDCU.64 UR22, c[0x0][0x590] ;  /* 0x0000b200ff1677ac */ /* 0x000e620008000a00 */
[----:B------:R-:W1:Y:S01]  /*2060*/  LDCU.64 UR6, c[0x0][0x5b8] ;  /* 0x0000b700ff0677ac */ /* 0x000e620008000a00 */
[----:B------:R-:W1:Y:S01]  /*2070*/  LDCU.64 UR4, c[0x0][0x5d0] ;  /* 0x0000ba00ff0477ac */ /* 0x000e620008000a00 */
[----:B------:R-:W-:-:S02]  /*2080*/  UIADD3 UR54, UPT, UPT, UR34, 0x20, URZ ;  /* 0x0000002022367890 */ /* 0x000fc4000fffe0ff */
[----:B------:R-:W-:Y:S02]  /*2090*/  UIADD3 UR50, UPT, UPT, UR34, 0x40, URZ ;  /* 0x0000004022327890 */ /* 0x000fe4000fffe0ff */
[----:B------:R-:W-:Y:S02]  /*20a0*/  UIADD3 UR46, UPT, UPT, UR34, 0x60, URZ ;  /* 0x00000060222e7890 */ /* 0x000fe4000fffe0ff */
[----:B------:R-:W-:Y:S01]  /*20b0*/  UIADD3 UR10, UPT, UPT, UR18, 0x20, URZ ;  /* 0x00000020120a7890 */ /* 0x000fe2000fffe0ff */
[----:B------:R-:W-:-:S11]  /*20c0*/  UMOV UR11, UR38 ;  /* 0x00000026000b7c82 */ /* 0x000fd60008000000 */
.L_x_28:
[----:B--23--:R-:W-:Y:S01]  /*20d0*/  @!P3 MOV R3, 0xc000 ;  /* 0x0000c0000003b802 */ /* 0x00cfe20000000f00 */
[----:B------:R-:W-:Y:S01]  /*20e0*/  ULEA UR33, UR11, UR37, 0x3 ;  /* 0x000000250b217291 */ /* 0x000fe2000f8e18ff */
[----:B--2---:R-:W-:Y:S11]  /*20f0*/  @P0 BRA `(.L_x_24) ;  /* 0x0000000000100947 */ /* 0x004ff60003800000 */
[----:B------:R-:W-:Y:S04]  /*2100*/  MOV R4, UR36 ;  /* 0x0000002400047c02 */ /* 0x000fe80008000f00 */
[----:B------:R-:W-:Y:S04]  /*2110*/  SHF.L.U32 R4, R4, 0x1f, RZ ;  /* 0x0000001f04047819 */ /* 0x000fe800000006ff */
[----:B------:R-:W2:Y:S02]  /*2120*/  SYNCS.PHASECHK.TRANS64.TRYWAIT P0, [UR33+0x20], R4 ;  /* 0x00002004ff0075a7 */ /* 0x000ea40008001121 */
[----:B--2---:R-:W-:Y:S05]  /*2130*/  @!P0 BRA `(.L_x_25) ;  /* 0x0000007000f08947 */ /* 0x004fea0003800000 */
.L_x_24:
[----:B------:R2:W-:Y:S01]  /*2140*/  @!P3 SYNCS.ARRIVE.TRANS64 RZ, [UR33], R3 ;  /* 0x00000003ffffb9a7 */ /* 0x0005e20008000021 */
[----:B------:R-:W-:Y:S04]  /*2150*/  BSSY.RECONVERGENT B0, `(.L_x_26) ;  /* 0x0000003000007945 */ /* 0x000fe80003800200 */
[----:B------:R-:W-:Y:S05]  /*2160*/  @P2 BRA `(.L_x_27) ;  /* 0x0000000000042947 */ /* 0x000fea0003800000 */
[----:B-1--4-:R-:W-:Y:S05]  /*2170*/  BPT.TRAP 0x1 ;  /* 0x000000040000795c */ /* 0x012fea0000300000 */
.L_x_27:
[----:B-1--4-:R-:W-:Y:S05]  /*2180*/  BSYNC.RECONVERGENT B0 ;  /* 0x0000000000007941 */ /* 0x012fea0003800200 */
.L_x_26:
        /* <DEDUP_REMOVED lines=9> */
[----:B------:R-:W-:Y:S01]  /*2220*/  UISETP.NE.AND UP2, UPT, UR15, 0x1, UPT ;  /* 0x000000010f00788c */ /* 0x000fe2000bf45270 */
[----:B------:R-:W-:Y:S01]  /*2230*/  MOV R0, UR36 ;  /* 0x0000002400007c02 */ /* 0x000fe20008000f00 */
[----:B------:R-:W-:Y:S02]  /*2240*/  UIADD3.X UR29, UPT, UPT, URZ, UR61, URZ, UP1, !UPT ;  /* 0x0000003dff1d7290 */ /* 0x000fe40008ffe4ff */
[----:B------:R-:W-:Y:S01]  /*2250*/  UIADD3 UR32, UPT, UPT, UR16, 0x8400, URZ ;  /* 0x0000840010207890 */ /* 0x000fe2000fffe0ff */
[----:B------:R-:W-:Y:S01]  /*2260*/  SHF.L.U32 R0, R0, 0x1f, RZ ;  /* 0x0000001f00007819 */ /* 0x000fe200000006ff */
[----:B------:R-:W-:Y:S02]  /*2270*/  UIADD3 UR52, UPT, UPT, UR16, 0xa400, URZ ;  /* 0x0000a40010347890 */ /* 0x000fe4000fffe0ff */
[----:B------:R-:W-:Y:S01]  /*2280*/  ULEA UR40, UR11, UR37, 0xe ;  /* 0x000000250b287291 */ /* 0x000fe2000f8e70ff */
[----:B------:R1:W3:Y:S01]  /*2290*/  SYNCS.PHASECHK.TRANS64.TRYWAIT P0, [UR8+0x20], R0 ;  /* 0x00002000ff0075a7 */ /* 0x0002e20008001108 */
[----:B------:R-:W-:Y:S02]  /*22a0*/  UIMAD.WIDE.U32 UR8, UR35, UR22, URZ ;  /* 0x00000016230872a5 */ /* 0x000fe4000f8e00ff */
[----:B------:R-:W-:Y:S02]  /*22b0*/  UISETP.NE.AND UP3, UPT, UR24, 0x1, UPT ;  /* 0x000000011800788c */ /* 0x000fe4000bf65270 */
[----:B------:R-:W-:Y:S02]  /*22c0*/  UIADD3 UR48, UPT, UPT, UR16, 0xc400, URZ ;  /* 0x0000c40010307890 */ /* 0x000fe4000fffe0ff */
[----:B------:R-:W-:Y:S02]  /*22d0*/  UIADD3 UR44, UPT, UPT, UR16, 0xe400, URZ ;  /* 0x0000e400102c7890 */ /* 0x000fe4000fffe0ff */
[----:B------:R-:W-:Y:S02]  /*22e0*/  UIADD3 UR30, UP0, UPT, UR60, 0x180, URZ ;  /* 0x000001803c1e7890 */ /* 0x000fe4000ff1e0ff */
[----:B------:R-:W-:Y:S02]  /*22f0*/  UPRMT UR27, UR42, 0x40, UR41 ;  /* 0x000000402a1b7896 */ /* 0x000fe40008000029 */
[----:B------:R-:W-:Y:S02]  /*2300*/  UIADD3.X UR31, UPT, UPT, URZ, UR61, URZ, UP0, !UPT ;  /* 0x0000003dff1f7290 */ /* 0x000fe400087fe4ff */
[----:B------:R-:W-:Y:S01]  /*2310*/  UIADD3 UR16, UPT, UPT, UR40, 0x28400, URZ ;  /* 0x0002840028107890 */ /* 0x000fe2000fffe0ff */
        /* <DEDUP_REMOVED lines=12> */
[----:B------:R-:W-:Y:S01]  /*23e0*/  UIADD3 UR12, UPT, UPT, -UR8, URZ, URZ ;  /* 0x000000ff080c7290 */ /* 0x000fe2000fffe1ff */
[----:B------:R-:W-:Y:S03]  /*23f0*/  UMOV UR45, UR33 ;  /* 0x00000021002d7c82 */ /* 0x000fe60008000000 */
[----:B------:R-:W-:Y:S01]  /*2400*/  UMOV UR11, UR13 ;  /* 0x0000000d000b7c82 */ /* 0x000fe20008000000 */
[----:B------:R-:W-:Y:S01]  /*2410*/  UMOV UR47, UR35 ;  /* 0x00000023002f7c82 */ /* 0x000fe20008000000 */
[----:B------:R-:W-:Y:S01]  /*2420*/  USHF.R.U32.HI UR11, URZ, UR25, UR11 ;  /* 0x00000019ff0b7299 */ /* 0x000fe2000801160b */
[----:B------:R-:W-:Y:S01]  /*2430*/  UTMALDG.2D [UR48], [UR28], desc[UR56] ;  /* 0x000038301c0075b4 */ /* 0x000fe20008009000 */
[----:B------:R-:W-:Y:S02]  /*2440*/  UIMAD UR12, UR15, UR12, UR35 ;  /* 0x0000000c0f0c72a4 */ /* 0x000fe4000f8e0223 */
[----:B------:R-:W-:Y:S02]  /*2450*/  USEL UR21, UR8, UR11, !UP3 ;  /* 0x0000000b08157287 */ /* 0x000fe4000d800000 */
[----:B------:R-:W-:Y:S02]  /*2460*/  UIMAD UR19, UR12, UR6, UR4 ;  /* 0x000000060c1372a4 */ /* 0x000fe4000f8e0204 */
[----:B------:R-:W-:Y:S01]  /*2470*/  UIADD3 UR11, UPT, UPT, -UR21, URZ, URZ ;  /* 0x000000ff150b7290 */ /* 0x000fe2000fffe1ff */
[----:B------:R-:W-:Y:S01]  /*2480*/  UTMALDG.2D [UR44], [UR28], desc[UR56] ;  /* 0x0000382c1c0075b4 */ /* 0x000fe20008009000 */
[----:B------:R-:W-:Y:S02]  /*2490*/  UPRMT UR27, UR27, 0x5410, URZ ;  /* 0x000054101b1b7896 */ /* 0x000fe400080000ff */
[----:B------:R-:W-:Y:S01]  /*24a0*/  UIMAD UR8, UR24, UR11, UR8 ;  /* 0x0000000b180872a4 */ /* 0x000fe2000f8e0208 */
[----:B------:R-:W-:Y:S01]  /*24b0*/  UMOV UR17, UR33 ;  /* 0x0000002100117c82 */ /* 0x000fe20008000000 */
[----:B------:R-:W-:Y:S02]  /*24c0*/  UMOV UR9, UR33 ;  /* 0x0000002100097c82 */ /* 0x000fe40008000000 */
[----:B------:R-:W-:Y:S02]  /*24d0*/  UIMAD UR20, UR8, UR7, UR5 ;  /* 0x00000007081472a4 */ /* 0x000fe4000f8e0205 */
[----:B------:R-:W-:Y:S01]  /*24e0*/  UIADD3 UR8, UPT, UPT, UR40, 0x2a400, URZ ;  /* 0x0002a40028087890 */ /* 0x000fe2000fffe0ff */
[----:B------:R-:W-:Y:S01]  /*24f0*/  UMOV UR11, UR19 ;  /* 0x00000013000b7c82 */ /* 0x000fe20008000000 */
[----:B------:R-:W-:Y:S01]  /*2500*/  UMOV UR13, UR21 ;  /* 0x00000015000d7c82 */ /* 0x000fe20008000000 */
[----:B------:R-:W-:Y:S02]  /*2510*/  UIADD3 UR14, UPT, UPT, UR14, 0x1, URZ ;  /* 0x000000010e0e7890 */ /* 0x000fe4000fffe0ff */
[----:B------:R-:W-:Y:S02]  /*2520*/  UMOV UR12, UR20 ;  /* 0x00000014000c7c82 */ /* 0x000fe40008000000 */
[----:B------:R-:W-:Y:S01]  /*2530*/  UTMALDG.4D.IM2COL [UR16], [UR30], UR27 ;  /* 0x000000101e0073b4 */ /* 0x000fe2000805801b */
[----:B------:R-:W-:Y:S01]  /*2540*/  UISETP.NE.AND UP0, UPT, UR14, UR43, UPT ;  /* 0x0000002b0e00728c */ /* 0x000fe2000bf05270 */
[----:B------:R4:W-:Y:S02]  /*2550*/  UTMALDG.4D.IM2COL [UR8], [UR30], UR27 ;  /* 0x000000081e0073b4 */ /* 0x0009e4000805801b */
[----:B----4-:R-:W-:Y:S06]  /*2560*/  UMOV UR11, UR38 ;  /* 0x00000026000b7c82 */ /* 0x010fec0008000000 */
[----:B-1----:R-:W-:Y:S05]  /*2570*/  BRA.U UP0, `(.L_x_28) ;  /* 0xfffffff900d47547 */ /* 0x002fea000b83ffff */
.L_x_23:
[----:B--23--:R-:W-:Y:S01]  /*2580*/  SHF.L.U32 R3, R2, 0x1f, RZ ;  /* 0x0000001f02037819 */ /* 0x00cfe200000006ff */
[----:B------:R-:W-:-:S03]  /*2590*/  NOP ;  /* 0x0000000000007918 */ /* 0x000fc60000000000 */
[----:B------:R-:W2:Y:S02]  /*25a0*/  SYNCS.PHASECHK.TRANS64.TRYWAIT P0, [UR37+0x90], R3 ;  /* 0x00009003ff0075a7 */ /* 0x000ea40008001125 */
[----:B--2---:R-:W-:Y:S05]  /*25b0*/  @!P0 BRA `(.L_x_29) ;  /* 0x0000006c00e88947 */ /* 0x004fea0003800000 */
.L_x_126:
[----:B------:R-:W2:Y:S01]  /*25c0*/  LDS.128 R4, [UR37+0xd0] ;  /* 0x0000d025ff047984 */ /* 0x000ea20008000c00 */
[----:B------:R-:W-:Y:S02]  /*25d0*/  UIADD3 UR4, UPT, UPT, UR37, 0x98, URZ ;  /* 0x0000009825047890 */ /* 0x000fe4000fffe0ff */
[----:B------:R-:W-:Y:S01]  /*25e0*/  UISETP.GE.AND UP0, UPT, UR39, 0x1, UPT ;  /* 0x000000012700788c */ /* 0x000fe2000bf06270 */
[----:B------:R-:W-:Y:S01]  /*25f0*/  @!PT LDS RZ, [RZ] ;  /* 0x00000000fffff984 */ /* 0x000fe20000000800 */
[----:B------:R-:W-:Y:S01]  /*2600*/  @!PT LDS RZ, [RZ] ;  /* 0x00000000fffff984 */ /* 0x000fe20000000800 */
[----:B------:R-:W-:Y:S01]  /*2610*/  @!PT LDS RZ, [RZ] ;  /* 0x00000000fffff984 */ /* 0x000fe20000000800 */
[----:B------:R-:W-:Y:S01]  /*2620*/  @!PT LDS RZ, [RZ] ;  /* 0x00000000fffff984 */ /* 0x000fe20000000800 */
[----:B------:R3:W-:Y:S06]  /*2630*/  MEMBAR.ALL.CTA ;  /* 0x0000000000007992 */ /* 0x0007ec0000008000 */
[----:B---3--:R-:W3:Y:S01]  /*2640*/  FENCE.VIEW.ASYNC.S ;  /* 0x00000000000073c6 */ /* 0x008ee20000000000 */
[----:B------:R-:W-:-:S09]  /*2650*/  UPRMT UR4, URZ, 0x654, UR4 ;  /* 0x00000654ff047896 */ /* 0x000fd20008000004 */
[----:B---3--:R-:W-:Y:S01]  /*2660*/  SYNCS.ARRIVE.TRANS64.RED.A1T0 RZ, [UR4], RZ ;  /* 0x000000ffffff79a7 */ /* 0x008fe20008100404 */
[----:B--2---:R-:W-:-:S13]  /*2670*/  LOP3.LUT P0, RZ, R6, 0x1, RZ, 0xc0, !PT ;  /* 0x0000000106ff7812 */ /* 0x004fda000780c0ff */
[----:B------:R-:W-:Y:S01]  /*2680*/  VOTEU.ANY UP1, P0 ;  /* 0x0000000000ff7886 */ /* 0x000fe20000020100 */
[----:B------:R-:W-:-:S13]  /*2690*/  PLOP3.LUT P0, PT, PT, PT, UP1, 0x80, 0x8 ;  /* 0x000000000008781c */ /* 0x000fda0003f0f018 */
[----:B-1----:R-:W-:Y:S02]  /*26a0*/  @P0 MOV R0, R4 ;  /* 0x0000000400000202 */ /* 0x002fe40000000f00 */
[----:B------:R-:W-:Y:S02]  /*26b0*/  @P0 LOP3.LUT R4, R5, 0xffff, RZ, 0xc0, !PT ;  /* 0x0000ffff05040812 */ /* 0x000fe400078ec0ff */
[----:B------:R-:W-:Y:S02]  /*26c0*/  @P0 R2UR UR6, R0 ;  /* 0x00000000000602ca */ /* 0x000fe400000e0000 */
[----:B------:R-:W-:-:S11]  /*26d0*/  @P0 R2UR UR5, R4 ;  /* 0x00000000040502ca */ /* 0x000fd600000e0000 */
[----:B------:R-:W-:Y:S02]  /*26e0*/  @UP1 UMOV UR63, UR6 ;  /* 0x00000006003f1c82 */ /* 0x000fe40008000000 */
[----:B------:R-:W-:Y:S01]  /*26f0*/  @UP1 UMOV UR62, UR5 ;  /* 0x00000005003e1c82 */ /* 0x000fe20008000000 */
[----:B------:R-:W-:Y:S05]  /*2700*/  BRA.U !UP0, `(.L_x_30) ;  /* 0x0000000108d47547 */ /* 0x000fea000b800000 */
[----:B------:R-:W1:Y:S01]  /*2710*/  LDCU.128 UR16, c[0x0][0xb10] ;  /* 0x00016200ff1077ac */ /* 0x000e620008000c00 */
[----:B------:R-:W2:Y:S01]  /*2720*/  LDCU UR20, c[0x0][0xb20] ;  /* 0x00016400ff1477ac */ /* 0x000ea20008000800 */
[----:B------:R-:W3:Y:S01]  /*2730*/  LDCU UR13, c[0x0][0xb0c] ;  /* 0x00016180ff0d77ac */ /* 0x000ee20008000800 */
[----:B------:R-:W4:Y:S01]  /*2740*/  LDCU.64 UR14, c[0x0][0xb28] ;  /* 0x00016500ff0e77ac */ /* 0x000f220008000a00 */
[----:B------:R-:W-:Y:S02]  /*2750*/  UISETP.NE.AND UP3, UPT, UR39, 0x1, UPT ;  /* 0x000000012700788c */ /* 0x000fe4000bf65270 */
[----:B-1----:R-:W-:Y:S02]  /*2760*/  UIMAD.WIDE.U32 UR4, UR66, UR19, URZ ;  /* 0x00000013420472a5 */ /* 0x002fe4000f8e00ff */
[----:B------:R-:W-:Y:S02]  /*2770*/  UIMAD.WIDE.U32 UR6, UR67, UR16, URZ ;  /* 0x00000010430672a5 */ /* 0x000fe4000f8e00ff */
[----:B------:R-:W-:-:S02]  /*2780*/  UISETP.NE.AND UP0, UPT, UR18, 0x1, UPT ;  /* 0x000000011200788c */ /* 0x000fc4000bf05270 */
[----:B------:R-:W-:Y:S01]  /*2790*/  UIMAD.WIDE.U32 UR10, UR62, UR19, URZ ;  /* 0x000000133e0a72a5 */ /* 0x000fe2000f8e00ff */
[----:B------:R-:W-:Y:S01]  /*27a0*/  UMOV UR4, UR5 ;  /* 0x0000000500047c82 */ /* 0x000fe20008000000 */
[----:B---3--:R-:W-:Y:S02]  /*27b0*/  UISETP.NE.AND UP2, UPT, UR13, 0x1, UPT ;  /* 0x000000010d00788c */ /* 0x008fe4000bf45270 */
[----:B--2---:R-:W-:Y:S02]  /*27c0*/  USHF.R.U32.HI UR5, URZ, UR20, UR4 ;  /* 0x00000014ff057299 */ /* 0x004fe40008011604 */
[----:B------:R-:W-:Y:S01]  /*27d0*/  UIMAD.WIDE.U32 UR8, UR63, UR16, URZ ;  /* 0x000000103f0872a5 */ /* 0x000fe2000f8e00ff */
[----:B------:R-:W-:Y:S01]  /*27e0*/  UMOV UR4, UR7 ;  /* 0x0000000700047c82 */ /* 0x000fe20008000000 */
[----:B------:R-:W-:Y:S02]  /*27f0*/  USEL UR5, UR66, UR5, !UP0 ;  /* 0x0000000542057287 */ /* 0x000fe4000c000000 */
[----:B------:R-:W-:-:S02]  /*2800*/  USHF.R.U32.HI UR4, URZ, UR17, UR4 ;  /* 0x00000011ff047299 */ /* 0x000fc40008011604 */
[----:B----4-:R-:W-:Y:S02]  /*2810*/  UIMAD.WIDE.U32 UR6, UR5, UR14, URZ ;  /* 0x0000000e050672a5 */ /* 0x010fe4000f8e00ff */
[----:B------:R-:W-:Y:S01]  /*2820*/  USEL UR12, UR67, UR4, !UP2 ;  /* 0x00000004430c7287 */ /* 0x000fe2000d000000 */
[----:B------:R-:W-:Y:S02]  /*2830*/  UMOV UR8, UR9 ;  /* 0x0000000900087c82 */ /* 0x000fe40008000000 */
[----:B------:R-:W-:Y:S01]  /*2840*/  UMOV UR4, UR11 ;  /* 0x0000000b00047c82 */ /* 0x000fe20008000000 */
[----:B------:R-:W-:Y:S01]  /*2850*/  UIMAD.WIDE.U32 UR10, UR12, UR14, URZ ;  /* 0x0000000e0c0a72a5 */ /* 0x000fe2000f8e00ff */
[----:B------:R-:W-:Y:S01]  /*2860*/  UMOV UR6, UR7 ;  /* 0x0000000700067c82 */ /* 0x000fe20008000000 */
[----:B------:R-:W-:Y:S02]  /*2870*/  USHF.R.U32.HI UR4, URZ, UR20, UR4 ;  /* 0x00000014ff047299 */ /* 0x000fe40008011604 */
[----:B------:R-:W-:-:S02]  /*2880*/  @UP3 USHF.R.U32.HI UR5, URZ, UR15, UR6 ;  /* 0x0000000fff053299 */ /* 0x000fc40008011606 */
[----:B------:R-:W-:Y:S01]  /*2890*/  USHF.R.U32.HI UR17, URZ, UR17, UR8 ;  /* 0x00000011ff117299 */ /* 0x000fe20008011608 */
[----:B------:R-:W-:Y:S01]  /*28a0*/  UMOV UR6, UR11 ;  /* 0x0000000b00067c82 */ /* 0x000fe20008000000 */
[----:B------:R-:W-:Y:S02]  /*28b0*/  USEL UR4, UR62, UR4, !UP0 ;  /* 0x000000043e047287 */ /* 0x000fe4000c000000 */
[----:B------:R-:W-:Y:S02]  /*28c0*/  @UP3 USHF.R.U32.HI UR12, URZ, UR15, UR6 ;  /* 0x0000000fff0c3299 */ /* 0x000fe40008011606 */
[----:B------:R-:W-:Y:S02]  /*28d0*/  UIMAD UR6, UR39, UR5, URZ ;  /* 0x00000005270672a4 */ /* 0x000fe4000f8e02ff */
[----:B------:R-:W-:Y:S02]  /*28e0*/  USEL UR5, UR63, UR17, !UP2 ;  /* 0x000000113f057287 */ /* 0x000fe4000d000000 */
[----:B------:R-:W-:-:S02]  /*28f0*/  UIMAD UR8, UR39, UR12, URZ ;  /* 0x0000000c270872a4 */ /* 0x000fc4000f8e02ff */
[----:B------:R-:W-:Y:S02]  /*2900*/  UISETP.GE.AND UP0, UPT, UR4, UR6, UPT ;  /* 0x000000060400728c */ /* 0x000fe4000bf06270 */
[----:B------:R-:W-:Y:S02]  /*2910*/  UIMAD.WIDE.U32 UR6, UR4, UR14, URZ ;  /* 0x0000000e040672a5 */ /* 0x000fe4000f8e00ff */
[----:B------:R-:W-:Y:S02]  /*2920*/  UISETP.GE.OR UP0, UPT, UR5, UR8, UP0 ;  /* 0x000000080500728c */ /* 0x000fe40008706670 */
[----:B------:R-:W-:Y:S02]  /*2930*/  UIMAD.WIDE.U32 UR8, UR5, UR14, URZ ;  /* 0x0000000e050872a5 */ /* 0x000fe4000f8e00ff */
[----:B------:R-:W-:Y:S01]  /*2940*/  UIADD3 UR10, UPT, UPT, -UR4, URZ, URZ ;  /* 0x000000ff040a7290 */ /* 0x000fe2000fffe1ff */
[----:B------:R-:W-:Y:S02]  /*2950*/  UMOV UR6, UR7 ;  /* 0x0000000700067c82 */ /* 0x000fe40008000000 */
[----:B------:R-:W-:-:S02]  /*2960*/  USHF.R.U32.HI UR6, URZ, UR15, UR6 ;  /* 0x0000000fff067299 */ /* 0x000fc40008011606 */
[----:B------:R-:W-:Y:S02]  /*2970*/  UIMAD UR10, UR18, UR10, UR62 ;  /* 0x0000000a120a72a4 */ /* 0x000fe4000f8e023e */
[----:B------:R-:W-:Y:S01]  /*2980*/  USEL UR6, UR4, UR6, !UP3 ;  /* 0x0000000604067287 */ /* 0x000fe2000d800000 */
[----:B------:R-:W-:Y:S01]  /*2990*/  @!UP0 UMOV UR7, UR9 ;  /* 0x0000000900078c82 */ /* 0x000fe20008000000 */
[----:B------:R-:W-:Y:S02]  /*29a0*/  UIADD3 UR9, UPT, UPT, -UR5, URZ, URZ ;  /* 0x000000ff05097290 */ /* 0x000fe4000fffe1ff */
[----:B------:R-:W-:Y:S02]  /*29b0*/  @!UP0 USHF.R.U32.HI UR7, URZ, UR15, UR7 ;  /* 0x0000000fff078299 */ /* 0x000fe40008011607 */
[----:B------:R-:W-:Y:S02]  /*29c0*/  UIADD3 UR8, UPT, UPT, -UR6, URZ, URZ ;  /* 0x000000ff06087290 */ /* 0x000fe4000fffe1ff */
[----:B------:R-:W-:-:S02]  /*29d0*/  @!UP0 USEL UR7, UR5, UR7, !UP3 ;  /* 0x0000000705078287 */ /* 0x000fc4000d800000 */
[----:B------:R-:W-:Y:S02]  /*29e0*/  UIMAD UR8, UR39, UR8, UR4 ;  /* 0x00000008270872a4 */ /* 0x000fe4000f8e0204 */
[----:B------:R-:W-:Y:S02]  /*29f0*/  @!UP0 UIADD3 UR6, UPT, UPT, UR6, -UR7, URZ ;  /* 0x8000000706068290 */ /* 0x000fe4000fffe0ff */
[----:B------:R-:W-:Y:S02]  /*2a00*/  @!UP0 UIMAD UR7, UR8, UR12, UR7 ;  /* 0x0000000c080782a4 */ /* 0x000fe4000f8e0207 */
[----:B------:R-:W-:Y:S02]  /*2a10*/  @!UP0 UIMAD UR4, UR39, UR6, UR5 ;  /* 0x00000006270482a4 */ /* 0x000fe4000f8e0205 */
[----:B------:R-:W-:Y:S02]  /*2a20*/  UIMAD UR6, UR13, UR9, UR63 ;  /* 0x000000090d0672a4 */ /* 0x000fe4000f8e023f */
[----:B------:R-:W-:Y:S01]  /*2a30*/  UIMAD UR62, UR4, UR18, UR10 ;  /* 0x00000012043e72a4 */ /* 0x000fe2000f8e020a */
[----:B------:R-:W-:-:S02]  /*2a40*/  @!UP0 UMOV UR5, UR7 ;  /* 0x0000000700058c82 */ /* 0x000fc40008000000 */
[----:B------:R-:W-:-:S12]  /*2a50*/  UIMAD UR63, UR5, UR13, UR6 ;  /* 0x0000000d053f72a4 */ /* 0x000fd8000f8e0206 */
.L_x_30:
        /* <DEDUP_REMOVED lines=20> */
.L_x_31:
[----:B------:R-:W-:Y:S02]  /*2ba0*/  R2UR UR5, R54 ;  /* 0x00000000360572ca */ /* 0x000fe400000e0000 */
[----:B------:R-:W-:Y:S02]  /*2bb0*/  R2UR UR4, R53 ;  /* 0x00000000350472ca */ /* 0x000fe400000e0000 */
[----:B------:R-:W-:Y:S02]  /*2bc0*/  PLOP3.LUT P1, PT, PT, PT, PT, 0x80, 0x8 ;  /* 0x000000000008781c */ /* 0x000fe40003f2f070 */
[----:B------:R-:W-:-:S07]  /*2bd0*/  LOP3.LUT R2, R2, 0x1, RZ, 0x3c, !PT ;  /* 0x0000000102027812 */ /* 0x000fce00078e3cff */
[----:B------:R-:W-:Y:S02]  /*2be0*/  UIADD3 UR24, UPT, UPT, UR63, UR5, URZ ;  /* 0x000000053f187290 */ /* 0x000fe4000fffe0ff */
[----:B------:R-:W-:Y:S01]  /*2bf0*/  UIADD3 UR20, UPT, UPT, UR62, UR4, URZ ;  /* 0x000000043e147290 */ /* 0x000fe2000fffe0ff */
[----:B------:R-:W-:Y:S11]  /*2c00*/  BRA.U UP1, `(.L_x_32) ;  /* 0xffffffe901187547 */ /* 0x000ff6000b83ffff */
[----:B------:R-:W-:Y:S01]  /*2c10*/  UIADD3 UR37, UPT, UPT, UR37, 0x20, URZ ;  /* 0x0000002025257890 */ /* 0x000fe2000fffe0ff */
[----:B------:R-:W-:-:S03]  /*2c20*/  MOV R2, UR36 ;  /* 0x0000002400027c02 */ /* 0x000fc60008000f00 */
[----:B------:R-:W-:Y:S01]  /*2c30*/  ULEA UR4, UR38, UR37, 0x3 ;  /* 0x0000002526047291 */ /* 0x000fe2000f8e18ff */
[----:B------:R-:W-:-:S08]  /*2c40*/  SHF.L.U32 R2, R2, 0x1f, RZ ;  /* 0x0000001f02027819 */ /* 0x000fd000000006ff */
[----:B------:R-:W1:Y:S02]  /*2c50*/  SYNCS.PHASECHK.TRANS64.TRYWAIT P0, [UR4], R2 ;  /* 0x00000002ff0075a7 */ /* 0x000e640008001104 */
[----:B-1----:R-:W-:Y:S05]  /*2c60*/  @!P0 BRA `(.L_x_33) ;  /* 0x0000006800548947 */ /* 0x002fea0003800000 */
.L_x_128:
[----:B------:R-:W-:-:S04]  /*2c70*/  UIADD3 UR4, UPT, UPT, UR38, 0x1, URZ ;  /* 0x0000000126047890 */ /* 0x000fc8000fffe0ff */
[----:B------:R-:W-:-:S04]  /*2c80*/  UISETP.NE.AND UP0, UPT, UR4, 0x4, UPT ;  /* 0x000000040400788c */ /* 0x000fc8000bf05270 */
[----:B------:R-:W-:Y:S02]  /*2c90*/  USEL UR5, URZ, 0x1, UP0 ;  /* 0x00000001ff057887 */ /* 0x000fe40008000000 */
[----:B------:R-:W-:Y:S02]  /*2ca0*/  USEL UR4, UR4, URZ, UP0 ;  /* 0x000000ff04047287 */ /* 0x000fe40008000000 */
[----:B------:R-:W-:Y:S02]  /*2cb0*/  ULOP3.LUT UR36, UR36, UR5, URZ, 0x3c, !UPT ;  /* 0x0000000524247292 */ /* 0x000fe4000f8e3cff */
[----:B------:R-:W-:-:S04]  /*2cc0*/  ULEA UR5, UR4, UR37, 0x3 ;  /* 0x0000002504057291 */ /* 0x000fc8000f8e18ff */
[----:B-1----:R-:W-:-:S04]  /*2cd0*/  MOV R2, UR36 ;  /* 0x0000002400027c02 */ /* 0x002fc80008000f00 */
[----:B------:R-:W-:-:S04]  /*2ce0*/  SHF.L.U32 R2, R2, 0x1f, RZ ;  /* 0x0000001f02027819 */ /* 0x000fc800000006ff */
[----:B------:R-:W1:Y:S02]  /*2cf0*/  SYNCS.PHASECHK.TRANS64.TRYWAIT P0, [UR5], R2 ;  /* 0x00000002ff0075a7 */ /* 0x000e640008001105 */
[----:B-1----:R-:W-:Y:S05]  /*2d00*/  @!P0 BRA `(.L_x_34) ;  /* 0x0000006800448947 */ /* 0x002fea0003800000 */
.L_x_130:
        /* <DEDUP_REMOVED lines=10> */
.L_x_132:
[----:B------:R-:W-:-:S04]  /*2db0*/  UIADD3 UR4, UPT, UPT, UR4, 0x1, URZ ;  /* 0x0000000104047890 */ /* 0x000fc8000fffe0ff */
[----:B------:R-:W-:-:S04]  /*2dc0*/  UISETP.NE.AND UP0, UPT, UR4, 0x4, UPT ;  /* 0x000000040400788c */ /* 0x000fc8000bf05270 */
[----:B------:R-:W-:Y:S02]  /*2dd0*/  USEL UR5, URZ, 0x1, UP0 ;  /* 0x00000001ff057887 */ /* 0x000fe40008000000 */
[----:B------:R-:W-:Y:S02]  /*2de0*/  USEL UR4, UR4, URZ, UP0 ;  /* 0x000000ff04047287 */ /* 0x000fe40008000000 */
[----:B------:R-:W-:Y:S02]  /*2df0*/  ULOP3.LUT UR5, UR36, UR5, URZ, 0x3c, !UPT ;  /* 0x0000000524057292 */ /* 0x000fe4000f8e3cff */
[----:B------:R-:W-:-:S04]  /*2e00*/  ULEA UR4, UR4, UR37, 0x3 ;  /* 0x0000002504047291 */ /* 0x000fc8000f8e18ff */
[----:B-1----:R-:W-:Y:S02]  /*2e10*/  IMAD.U32 R2, RZ, RZ, UR5 ;  /* 0x00000005ff027e24 */ /* 0x002fe4000f8e00ff */
[----:B------:R-:W-:-:S03]  /*2e20*/  MOV R0, UR4 ;  /* 0x0000000400007c02 */ /* 0x000fc60008000f00 */
[----:B------:R-:W-:-:S07]  /*2e30*/  SHF.L.U32 R2, R2, 0x1f, RZ ;  /* 0x0000001f02027819 */ /* 0x000fce00000006ff */
.L_x_36:
[----:B-1----:R1:W2:Y:S02]  /*2e40*/  SYNCS.PHASECHK.TRANS64.TRYWAIT P0, [R0+URZ], R2 ;  /* 0x00000002000075a7 */ /* 0x0022a400080011ff */
[----:B--2---:R-:W-:Y:S05]  /*2e50*/  @!P0 NANOSLEEP.SYNCS 0x989680 ;  /* 0x009896800000895d */ /* 0x004fea0003900000 */
[----:B------:R-:W2:Y:S02]  /*2e60*/  @!P0 SYNCS.PHASECHK.TRANS64 P0, [R0+URZ], R2 ;  /* 0x00000002000085a7 */ /* 0x000ea400080010ff */
[----:B--2---:R-:W-:Y:S05]  /*2e70*/  @P0 EXIT ;  /* 0x000000000000094d */ /* 0x004fea0003800000 */
[----:B------:R-:W-:Y:S05]  /*2e80*/  BRA `(.L_x_36) ;  /* 0xfffffffc00ec7947 */ /* 0x000fea000383ffff */
.L_x_16:
[----:B------:R-:W2:Y:S02]  /*2e90*/  S2UR UR4, SR_CgaCtaId ;  /* 0x00000000000479c3 */ /* 0x000ea40000008800 */
[----:B--2---:R-:W-:-:S04]  /*2ea0*/  UISETP.NE.AND UP0, UPT, UR4, URZ, UPT ;  /* 0x000000ff0400728c */ /* 0x004fc8000bf05270 */
[----:B------:R-:W-:-:S09]  /*2eb0*/  UISETP.NE.OR UP0, UPT, UR18, 0x1, UP0 ;  /* 0x000000011200788c */ /* 0x000fd20008705670 */
[----:B------:R-:W-:Y:S05]  /*2ec0*/  BRA.U UP0, `(.L_x_37) ;  /* 0x0000000100b47547 */ /* 0x000fea000b800000 */
[----:B------:R-:W2:Y:S01]  /*2ed0*/  S2UR UR5, SR_CgaCtaId ;  /* 0x00000000000579c3 */ /* 0x000ea20000008800 */
[----:B------:R-:W-:Y:S01]  /*2ee0*/  UMOV UR4, 0x400 ;  /* 0x0000040000047882 */ /* 0x000fe20000000000 */
[----:B------:R-:W-:Y:S01]  /*2ef0*/  HFMA2 R3, -RZ, RZ, 0, 5.9604644775390625e-08 ;  /* 0x00000001ff037431 */ /* 0x000fe200000001ff */
[----:B------:R-:W-:Y:S01]  /*2f00*/  ISETP.NE.AND P0, PT, R0, RZ, PT ;  /* 0x000000ff0000720c */ /* 0x000fe20003f05270 */
[----:B------:R-:W-:Y:S01]  /*2f10*/  IMAD.MOV.U32 R8, RZ, RZ, RZ ;  /* 0x000000ffff087224 */ /* 0x000fe200078e00ff */
[----:B--2---:R-:W-:-:S04]  /*2f20*/  ULEA UR4, UR5, UR4, 0x18 ;  /* 0x0000000405047291 */ /* 0x004fc8000f8ec0ff */
[----:B------:R-:W-:Y:S02]  /*2f30*/  UIADD3 UR5, UPT, UPT, UR4, 0x98, URZ ;  /* 0x0000009804057890 */ /* 0x000fe4000fffe0ff */
[----:B------:R-:W-:Y:S02]  /*2f40*/  UIADD3 UR8, UPT, UPT, UR4, 0x90, URZ ;  /* 0x0000009004087890 */ /* 0x000fe4000fffe0ff */
[----:B------:R-:W-:-:S12]  /*2f50*/  UPRMT UR5, URZ, 0x654, UR5 ;  /* 0x00000654ff057896 */ /* 0x000fd80008000005 */
.L_x_40:
[----:B------:R-:W-:Y:S01]  /*2f60*/  SHF.L.U32 R6, R3, 0x1f, RZ ;  /* 0x0000001f03067819 */ /* 0x000fe200000006ff */
[----:B------:R-:W-:Y:S02]  /*2f70*/  IMAD.U32 R4, RZ, RZ, UR8 ;  /* 0x00000008ff047e24 */ /* 0x000fe4000f8e00ff */
[----:B------:R-:W-:Y:S01]  /*2f80*/  @!P0 IMAD.MOV.U32 R5, RZ, RZ, 0x10 ;  /* 0x00000010ff058424 */ /* 0x000fe200078e00ff */
[----:B------:R-:W2:Y:S02]  /*2f90*/  SYNCS.PHASECHK.TRANS64.TRYWAIT P1, [UR4+0x98], R6 ;  /* 0x00009806ff0075a7 */ /* 0x000ea40008021104 */
[----:B------:R-:W-:-:S04]  /*2fa0*/  PRMT R4, R0, 0x654, R4 ;  /* 0x0000065400047816 */ /* 0x000fc80000000004 */
[----:B------:R-:W-:Y:S01]  /*2fb0*/  SEL R2, R4, R2, !P0 ;  /* 0x0000000204027207 */ /* 0x000fe20004000000 */
[----:B--2---:R-:W-:Y:S06]  /*2fc0*/  @!P1 BRA `(.L_x_38) ;  /* 0x0000006400c49947 */ /* 0x004fec0003800000 */
.L_x_134:
[----:B------:R-:W-:Y:S01]  /*2fd0*/  UIADD3 UR6, UPT, UPT, UR4, 0xd0, URZ ;  /* 0x000000d004067890 */ /* 0x000fe2000fffe0ff */
[----:B------:R3:W-:Y:S01]  /*2fe0*/  @!P0 SYNCS.ARRIVE.TRANS64.RED RZ, [R2+URZ], R5 ;  /* 0x0000000502ff89a7 */ /* 0x0007e200080004ff */
[----:B------:R-:W-:Y:S01]  /*2ff0*/  UIADD3 UR7, UPT, UPT, UR4, 0x90, URZ ;  /* 0x0000009004077890 */ /* 0x000fe2000fffe0ff */
[----:B------:R-:W-:-:S08]  /*3000*/  LOP3.LUT R3, R3, 0x1, RZ, 0x3c, !PT ;  /* 0x0000000103037812 */ /* 0x000fd000078e3cff */
[----:B------:R-:W-:Y:S06]  /*3010*/  UGETNEXTWORKID.BROADCAST [UR6], [UR7] ;  /* 0x00000000060073ca */ /* 0x000fec0008000100 */
[----:B---3--:R-:W-:-:S04]  /*3020*/  SHF.L.U32 R5, R8, 0x1f, RZ ;  /* 0x0000001f08057819 */ /* 0x008fc800000006ff */
[----:B------:R-:W3:Y:S02]  /*3030*/  SYNCS.PHASECHK.TRANS64.TRYWAIT P1, [UR4+0x90], R5 ;  /* 0x00009005ff0075a7 */ /* 0x000ee40008021104 */
[----:B---3--:R-:W-:Y:S05]  /*3040*/  @!P1 BRA `(.L_x_39) ;  /* 0x0000006400bc9947 */ /* 0x008fea0003800000 */
.L_x_136:
[----:B--2---:R-:W2:Y:S01]  /*3050*/  LDS.128 R4, [UR4+0xd0] ;  /* 0x0000d004ff047984 */ /* 0x004ea20008000c00 */
[----:B------:R-:W-:Y:S01]  /*3060*/  LOP3.LUT R8, R8, 0x1, RZ, 0x3c, !PT ;  /* 0x0000000108087812 */ /* 0x000fe200078e3cff */
[----:B------:R-:W-:Y:S01]  /*3070*/  @!PT LDS RZ, [RZ] ;  /* 0x00000000fffff984 */ /* 0x000fe20000000800 */
[----:B------:R-:W-:Y:S01]  /*3080*/  @!PT LDS RZ, [RZ] ;  /* 0x00000000fffff984 */ /* 0x000fe20000000800 */
[----:B------:R-:W-:Y:S01]  /*3090*/  @!PT LDS RZ, [RZ] ;  /* 0x00000000fffff984 */ /* 0x000fe20000000800 */
[----:B------:R-:W-:Y:S01]  /*30a0*/  @!PT LDS RZ, [RZ] ;  /* 0x00000000fffff984 */ /* 0x000fe20000000800 */
[----:B------:R3:W-:Y:S06]  /*30b0*/  MEMBAR.ALL.CTA ;  /* 0x0000000000007992 */ /* 0x0007ec0000008000 */
[----:B---3--:R-:W3:Y:S02]  /*30c0*/  FENCE.VIEW.ASYNC.S ;  /* 0x00000000000073c6 */ /* 0x008ee40000000000 */
[----:B---3--:R-:W-:Y:S01]  /*30d0*/  SYNCS.ARRIVE.TRANS64.RED.A1T0 RZ, [UR5], RZ ;  /* 0x000000ffffff79a7 */ /* 0x008fe20008100405 */
[----:B--2---:R-:W-:-:S13]  /*30e0*/  LOP3.LUT P1, RZ, R6, 0x1, RZ, 0xc0, !PT ;  /* 0x0000000106ff7812 */ /* 0x004fda000782c0ff */
[----:B------:R-:W-:Y:S05]  /*30f0*/  @P1 BRA `(.L_x_40) ;  /* 0xfffffffc00981947 */ /* 0x000fea000383ffff */
[----:B------:R-:W-:-:S04]  /*3100*/  SHF.L.U32 R0, R3, 0x1f, RZ ;  /* 0x0000001f03007819 */ /* 0x000fc800000006ff */
[----:B------:R-:W2:Y:S02]  /*3110*/  SYNCS.PHASECHK.TRANS64 P0, [UR4+0x98], R0 ;  /* 0x00009800ff0075a7 */ /* 0x000ea40008001004 */
[----:B-12---:R-:W-:Y:S05]  /*3120*/  @P0 EXIT ;  /* 0x000000000000094d */ /* 0x006fea0003800000 */
[----:B------:R-:W-:-:S07]  /*3130*/  MOV R0, UR4 ;  /* 0x0000000400007c02 */ /* 0x000fce0008000f00 */
.L_x_41:
[----:B-1----:R-:W-:-:S04]  /*3140*/  SHF.L.U32 R2, R3, 0x1f, RZ ;  /* 0x0000001f03027819 */ /* 0x002fc800000006ff */
[----:B------:R1:W2:Y:S03]  /*3150*/  SYNCS.PHASECHK.TRANS64.TRYWAIT P0, [R0+URZ+0x98], R2 ;  /* 0x00009802000075a7 */ /* 0x0002a600080011ff */
[----:B--2---:R-:W-:Y:S05]  /*3160*/  @!P0 NANOSLEEP.SYNCS 0x989680 ;  /* 0x009896800000895d */ /* 0x004fea0003900000 */
[----:B------:R-:W2:Y:S02]  /*3170*/  @!P0 SYNCS.PHASECHK.TRANS64 P0, [R0+URZ+0x98], R2 ;  /* 0x00009802000085a7 */ /* 0x000ea400080010ff */
[----:B--2---:R-:W-:Y:S05]  /*3180*/  @P0 EXIT ;  /* 0x000000000000094d */ /* 0x004fea0003800000 */
[----:B------:R-:W-:Y:S05]  /*3190*/  BRA `(.L_x_41) ;  /* 0xfffffffc00e87947 */ /* 0x000fea000383ffff */
.L_x_37:
[----:B------:R-:W-:-:S09]  /*31a0*/  UISETP.NE.AND UP0, UPT, UR18, URZ, UPT ;  /* 0x000000ff1200728c */ /* 0x000fd2000bf05270 */
[----:B------:R-:W-:Y:S05]  /*31b0*/  BRA.U UP0, `(.L_x_42) ;  /* 0x0000001100007547 */ /* 0x000fea000b800000 */
[----:B------:R-:W2:Y:S01]  /*31c0*/  S2UR UR7, SR_CgaCtaId ;  /* 0x00000000000779c3 */ /* 0x000ea20000008800 */
[----:B------:R-:W-:Y:S01]  /*31d0*/  UMOV UR4, 0x40 ;  /* 0x0000004000047882 */ /* 0x000fe20000000000 */
[----:B------:R-:W-:Y:S01]  /*31e0*/  NOP ;  /* 0x0000000000007918 */ /* 0x000fe20000000000 */
[----:B------:R-:W-:Y:S01]  /*31f0*/  UMOV UR6, 0x400 ;  /* 0x0000040000067882 */ /* 0x000fe20000000000 */
[----:B--2---:R-:W-:Y:S02]  /*3200*/  ULEA UR5, UR7, UR4, 0x18 ;  /* 0x0000000407057291 */ /* 0x004fe4000f8ec0ff */
[----:B------:R-:W-:-:S07]  /*3210*/  ULEA UR6, UR7, UR6, 0x18 ;  /* 0x0000000607067291 */ /* 0x000fce000f8ec0ff */
[----:B------:R-:W2:Y:S02]  /*3220*/  LDS.U8 R0, [UR5+0x1c] ;  /* 0x00001c05ff007984 */ /* 0x000ea40008000000 */
[----:B--2---:R-:W-:-:S13]  /*3230*/  ISETP.NE.AND P0, PT, R0, RZ, PT ;  /* 0x000000ff0000720c */ /* 0x004fda0003f05270 */
[----:B------:R-:W-:Y:S05]  /*3240*/  @P0 BRA `(.L_x_43) ;  /* 0x0000000000580947 */ /* 0x000fea0003800000 */
[----:B------:R-:W-:-:S13]  /*3250*/  ELECT P0, URZ, PT ;  /* 0x0000000000ff782f */ /* 0x000fda0003800000 */
[----:B------:R-:W-:Y:S05]  /*3260*/  @!P0 BRA `(.L_x_44) ;  /* 0x0000000000608947 */ /* 0x000fea0003800000 */
[----:B------:R-:W-:Y:S01]  /*3270*/  UMOV UR4, 0x10 ;  /* 0x0000001000047882 */ /* 0x000fe20000000000 */
[----:B------:R-:W-:Y:S01]  /*3280*/  HFMA2 R0, -RZ, RZ, 0, 5.9604644775390625e-08 ;  /* 0x00000001ff007431 */ /* 0x000fe200000001ff */
[----:B------:R-:W-:-:S03]  /*3290*/  MOV R2, 0xffff ;  /* 0x0000ffff00027802 */ /* 0x000fc60000000f00 */
[----:B------:R-:W-:Y:S04]  /*32a0*/  DEPBAR.LE SB2, 0x36 ;  /* 0x0000ad800000791a */ /* 0x000fe80000000000 */
[----:B------:R-:W2:Y:S02]  /*32b0*/  UTCATOMSWS.FIND_AND_SET.ALIGN UP0, UR4, UR4 ;  /* 0x00000004000475e3 */ /* 0x000ea40008000800 */
[----:B--2---:R-:W-:Y:S01]  /*32c0*/  MOV R3, UR4 ;  /* 0x0000000400037c02 */ /* 0x004fe20008000f00 */
[----:B------:R-:W-:Y:S06]  /*32d0*/  BRA.U UP0, `(.L_x_45) ;  /* 0x0000000100187547 */ /* 0x000fec000b800000 */
.L_x_46:
[----:B------:R-:W-:Y:S05]  /*32e0*/  NANOSLEEP 0x64 ;  /* 0x000000640000795d */ /* 0x000fea0003800000 */
[----:B------:R-:W-:-:S05]  /*32f0*/  UMOV UR4, 0x10 ;  /* 0x0000001000047882 */ /* 0x000fca0000000000 */
[----:B------:R-:W-:Y:S04]  /*3300*/  DEPBAR.LE SB2, 0x36 ;  /* 0x0000ad800000791a */ /* 0x000fe80000000000 */
[----:B------:R-:W2:Y:S02]  /*3310*/  UTCATOMSWS.FIND_AND_SET.ALIGN UP0, UR4, UR4 ;  /* 0x00000004000475e3 */ /* 0x000ea40008000800 */
[----:B--2---:R-:W-:Y:S01]  /*3320*/  MOV R3, UR4 ;  /* 0x0000000400037c02 */ /* 0x004fe20008000f00 */
[----:B------:R-:W-:Y:S05]  /*3330*/  BRA.U !UP0, `(.L_x_46) ;  /* 0xfffffffd08e87547 */ /* 0x000fea000b83ffff */
.L_x_45:
[-C--:B------:R-:W-:Y:S02]  /*3340*/  SHF.L.U32 R2, R2, R3.reuse, RZ ;  /* 0x0000000302027219 */ /* 0x080fe400000006ff */
[----:B------:R-:W-:Y:S01]  /*3350*/  SHF.L.U32 R0, R0, R3, RZ ;  /* 0x0000000300007219 */ /* 0x000fe200000006ff */
[----:B------:R-:W-:Y:S02]  /*3360*/  IMAD.SHL.U32 R3, R3, 0x20, RZ ;  /* 0x0000002003037824 */ /* 0x000fe400078e00ff */
[----:B------:R2:W-:Y:S04]  /*3370*/  ATOMS.OR RZ, [UR5+0x14], R2 ;  /* 0x00001402ffff798c */ /* 0x0005e8000b000005 */
[----:B------:R2:W-:Y:S04]  /*3380*/  ATOMS.OR RZ, [UR5+0x18], R0 ;  /* 0x00001800ffff798c */ /* 0x0005e8000b000005 */
[----:B------:R2:W-:Y:S01]  /*3390*/  STS [UR6+0xe0], R3 ;  /* 0x0000e003ff007988 */ /* 0x0005e20008000806 */
[----:B------:R-:W-:Y:S05]  /*33a0*/  BRA `(.L_x_44) ;  /* 0x0000000000107947 */ /* 0x000fea0003800000 */
.L_x_43:
[----:B------:R-:W-:Y:S02]  /*33b0*/  MOV R0, 0xffffffff ;  /* 0xffffffff00007802 */ /* 0x000fe40000000f00 */
[----:B------:R-:W-:-:S03]  /*33c0*/  MOV R2, 0x33f0 ;  /* 0x000033f000027802 */ /* 0x000fc60000000f00 */
[----:B------:R2:W-:Y:S04]  /*33d0*/  STS [UR6+0xe0], R0 ;  /* 0x0000e000ff007988 */ /* 0x0005e80008000806 */
[----:B-12--5:R-:W-:Y:S05]  /*33e0*/  CALL.REL.NOINC `($__internal_1_$__cuda_sm10x_tcgen05_guardrail_trap_phase_invalid_during_alloc) ;  /* 0x0000006800c87944 */ /* 0x026fea0003c00000 */
.L_x_44:
[----:B------:R-:W-:Y:S05]  /*33f0*/  WARPSYNC.ALL ;  /* 0x0000000000007948 */ /* 0x000fea0003800000 */
[----:B------:R-:W3:Y:S01]  /*3400*/  S2UR UR4, SR_CgaCtaId ;  /* 0x00000000000479c3 */ /* 0x000ee20000008800 */
[----:B------:R-:W-:Y:S01]  /*3410*/  UMOV UR24, 0x400 ;  /* 0x0000040000187882 */ /* 0x000fe20000000000 */
[----:B------:R-:W-:-:S06]  /*3420*/  NOP ;  /* 0x0000000000007918 */ /* 0x000fcc0000000000 */
[----:B------:R-:W-:Y:S06]  /*3430*/  BAR.ARV 0x6, 0xa0 ;  /* 0x0182800000007b1d */ /* 0x000fec0000002000 */
[----:B------:R-:W4:Y:S01]  /*3440*/  LDCU UR6, c[0x0][0x390] ;  /* 0x00007200ff0677ac */ /* 0x000f220008000800 */
[----:B------:R-:W-:Y:S01]  /*3450*/  IMAD.MOV.U32 R8, RZ, RZ, 0x1 ;  /* 0x00000001ff087424 */ /* 0x000fe200078e00ff */
[----:B------:R-:W2:Y:S01]  /*3460*/  LDCU UR7, c[0x0][0x390] ;  /* 0x00007200ff0777ac */ /* 0x000ea20008000800 */
[----:B------:R-:W-:Y:S01]  /*3470*/  UMOV UR27, URZ ;  /* 0x000000ff001b7c82 */ /* 0x000fe20008000000 */
[----:B------:R-:W-:Y:S01]  /*3480*/  UMOV UR23, URZ ;  /* 0x000000ff00177c82 */ /* 0x000fe20008000000 */
[----:B---3--:R-:W-:Y:S01]  /*3490*/  ULEA UR24, UR4, UR24, 0x18 ;  /* 0x0000001804187291 */ /* 0x008fe2000f8ec0ff */
[----:B------:R-:W-:Y:S01]  /*34a0*/  UMOV UR44, 0x0 ;  /* 0x00000000002c7882 */ /* 0x000fe20000000000 */
[----:B------:R-:W-:-:S02]  /*34b0*/  UMOV UR45, 0x8118910 ;  /* 0x08118910002d7882 */ /* 0x000fc40000000000 */
[----:B------:R-:W-:Y:S02]  /*34c0*/  UIADD3 UR4, UPT, UPT, UR24, 0x8400, URZ ;  /* 0x0000840018047890 */ /* 0x000fe4000fffe0ff */
[----:B------:R-:W-:Y:S02]  /*34d0*/  UIADD3 UR5, UPT, UPT, UR24, 0x28400, URZ ;  /* 0x0002840018057890 */ /* 0x000fe4000fffe0ff */
[----:B----4-:R-:W-:Y:S01]  /*34e0*/  UIADD3 UR6, UPT, UPT, UR6, 0x3f, URZ ;  /* 0x0000003f06067890 */ /* 0x010fe2000fffe0ff */
[----:B------:R-:W3:Y:S01]  /*34f0*/  LDS R9, [UR24+0xe0] ;  /* 0x0000e018ff097984 */ /* 0x000ee20008000800 */
[----:B------:R-:W-:Y:S02]  /*3500*/  USHF.R.U32.HI UR25, URZ, 0x4, UR4 ;  /* 0x00000004ff197899 */ /* 0x000fe40008011604 */
[----:B------:R-:W-:Y:S02]  /*3510*/  USHF.R.S32.HI UR29, URZ, 0x1f, UR6 ;  /* 0x0000001fff1d7899 */ /* 0x000fe40008011406 */
[----:B------:R-:W-:-:S02]  /*3520*/  USHF.R.U32.HI UR4, URZ, 0x4, UR5 ;  /* 0x00000004ff047899 */ /* 0x000fc40008011605 */
[----:B------:R-:W-:Y:S02]  /*3530*/  ULEA.HI UR29, UR29, UR6, URZ, 0x6 ;  /* 0x000000061d1d7291 */ /* 0x000fe4000f8f30ff */
[----:B------:R-:W-:Y:S02]  /*3540*/  UIADD3 UR46, UPT, UPT, UR24, 0x98, URZ ;  /* 0x00000098182e7890 */ /* 0x000fe4000fffe0ff */
[----:B------:R-:W-:Y:S02]  /*3550*/  USHF.R.S32.HI UR29, URZ, 0x6, UR29 ;  /* 0x00000006ff1d7899 */ /* 0x000fe4000801141d */
[----:B------:R-:W-:Y:S02]  /*3560*/  ULOP3.LUT UR25, UR25, 0x3fff, URZ, 0xc0, !UPT ;  /* 0x00003fff19197892 */ /* 0x000fe4000f8ec0ff */
[----:B------:R-:W-:Y:S02]  /*3570*/  UISETP.LT.AND UP0, UPT, UR29, 0x1, UPT ;  /* 0x000000011d00788c */ /* 0x000fe4000bf01270 */
[----:B------:R-:W-:-:S02]  /*3580*/  ULOP3.LUT UR4, UR4, 0x3fff, URZ, 0xc0, !UPT ;  /* 0x00003fff04047892 */ /* 0x000fc4000f8ec0ff */
[----:B------:R-:W-:Y:S01]  /*3590*/  USEL UR47, UR29, 0x1, !UP0 ;  /* 0x000000011d2f7887 */ /* 0x000fe2000c000000 */
[----:B------:R-:W-:Y:S01]  /*35a0*/  UMOV UR42, 0x0 ;  /* 0x00000000002a7882 */ /* 0x000fe20000000000 */
[----:B------:R-:W-:Y:S01]  /*35b0*/  UMOV UR43, 0x8118910 ;  /* 0x08118910002b7882 */ /* 0x000fe20000000000 */
[----:B------:R-:W-:Y:S01]  /*35c0*/  UMOV UR40, 0x0 ;  /* 0x0000000000287882 */ /* 0x000fe20000000000 */
[----:B------:R-:W-:Y:S01]  /*35d0*/  UMOV UR41, 0x8118910 ;  /* 0x0811891000297882 */ /* 0x000fe20000000000 */
[----:B------:R-:W-:Y:S01]  /*35e0*/  UMOV UR38, 0x0 ;  /* 0x0000000000267882 */ /* 0x000fe20000000000 */
[----:B-1----:R-:W-:Y:S01]  /*35f0*/  UMOV UR39, 0x8118910 ;  /* 0x0811891000277882 */ /* 0x002fe20000000000 */
[----:B------:R-:W-:Y:S01]  /*3600*/  UMOV UR36, 0x0 ;  /* 0x0000000000247882 */ /* 0x000fe20000000000 */
[----:B------:R-:W-:Y:S01]  /*3610*/  UMOV UR37, 0x8118910 ;  /* 0x0811891000257882 */ /* 0x000fe20000000000 */
[----:B------:R-:W-:Y:S02]  /*3620*/  UPRMT UR46, URZ, 0x654, UR46 ;  /* 0x00000654ff2e7896 */ /* 0x000fe4000800002e */
[----:B------:R-:W-:-:S02]  /*3630*/  ULOP3.LUT UR25, UR25, 0x2000000, URZ, 0xfc, !UPT ;  /* 0x0200000019197892 */ /* 0x000fc4000f8efcff */
[----:B------:R-:W-:Y:S02]  /*3640*/  ULOP3.LUT UR26, UR4, 0x2000000, URZ, 0xfc, !UPT ;  /* 0x02000000041a7892 */ /* 0x000fe4000f8efcff */
[----:B------:R-:W-:Y:S02]  /*3650*/  UIADD3 UR47, UPT, UPT, -UR47, URZ, URZ ;  /* 0x000000ff2f2f7290 */ /* 0x000fe4000fffe1ff */
[----:B--2---:R-:W-:Y:S01]  /*3660*/  UISETP.GE.AND UP4, UPT, UR7, 0x1, UPT ;  /* 0x000000010700788c */ /* 0x004fe2000bf86270 */
[----:B------:R-:W-:Y:S01]  /*3670*/  UMOV UR34, 0x0 ;  /* 0x0000000000227882 */ /* 0x000fe20000000000 */
[C---:B---3--:R-:W-:Y:S01]  /*3680*/  VIADD R3, R9.reuse, 0x40 ;  /* 0x0000004009037836 */ /* 0x048fe20000000000 */
[----:B------:R-:W-:Y:S01]  /*3690*/  LOP3.LUT R2, R9, 0xffff, RZ, 0xc0, !PT ;  /* 0x0000ffff09027812 */ /* 0x000fe200078ec0ff */
[----:B------:R-:W-:Y:S01]  /*36a0*/  UMOV UR35, 0x8118910 ;  /* 0x0811891000237882 */ /* 0x000fe20000000000 */
[----:B------:R-:W-:Y:S01]  /*36b0*/  UMOV UR32, 0x0 ;  /* 0x0000000000207882 */ /* 0x000fe20000000000 */
[----:B------:R-:W-:Y:S01]  /*36c0*/  UMOV UR33, 0x8118910 ;  /* 0x0811891000217882 */ /* 0x000fe20000000000 */
[----:B------:R-:W-:Y:S01]  /*36d0*/  LOP3.LUT R3, R3, 0xffff, RZ, 0xc0, !PT ;  /* 0x0000ffff03037812 */ /* 0x000fe200078ec0ff */
[----:B------:R-:W-:Y:S01]  /*36e0*/  UMOV UR30, 0x0 ;  /* 0x00000000001e7882 */ /* 0x000fe20000000000 */
[----:B------:R-:W-:-:S03]  /*36f0*/  UMOV UR31, 0x8118910 ;  /* 0x08118910001f7882 */ /* 0x000fc60000000000 */
[----:B------:R1:W-:Y:S02]  /*3700*/  STL.64 [R1], R2 ;  /* 0x0000000201007387 */ /* 0x0003e40000100a00 */
[----:B-1----:R-:W-:-:S07]  /*3710*/  CS2R R2, SRZ ;  /* 0x0000000000027805 */ /* 0x002fce000001ff00 */
.L_x_53:
[----:B-1----:R-:W-:-:S04]  /*3720*/  SHF.L.U32 R4, R3, 0x1f, RZ ;  /* 0x0000001f03047819 */ /* 0x002fc800000006ff */
[----:B------:R-:W1:Y:S02]  /*3730*/  SYNCS.PHASECHK.TRANS64.TRYWAIT P0, [UR24+0x90], R4 ;  /* 0x00009004ff0075a7 */ /* 0x000e640008001118 */
[----:B-12---:R-:W-:Y:S05]  /*3740*/  @!P0 BRA `(.L_x_47) ;  /* 0x0000006000148947 */ /* 0x006fea0003800000 */
.L_x_138:
[----:B-1----:R-:W1:Y:S01]  /*3750*/  LDS.128 R4, [UR24+0xd0] ;  /* 0x0000d018ff047984 */ /* 0x002e620008000c00 */
[----:B------:R-:W-:Y:S01]  /*3760*/  ULEA UR28, UR27, UR24, 0x3 ;  /* 0x000000181b1c7291 */ /* 0x000fe2000f8e18ff */
[----:B------:R-:W-:Y:S01]  /*3770*/  SHF.L.U32 R0, R8, 0x1f, RZ ;  /* 0x0000001f08007819 */ /* 0x000fe200000006ff */
[----:B------:R-:W-:Y:S01]  /*3780*/  @!PT LDS RZ, [RZ] ;  /* 0x00000000fffff984 */ /* 0x000fe20000000800 */
[----:B------:R-:W-:Y:S01]  /*3790*/  @!PT LDS RZ, [RZ] ;  /* 0x00000000fffff984 */ /* 0x000fe20000000800 */
[----:B------:R-:W-:Y:S01]  /*37a0*/  @!PT LDS RZ, [RZ] ;  /* 0x00000000fffff984 */ /* 0x000fe20000000800 */
[----:B------:R-:W-:Y:S01]  /*37b0*/  @!PT LDS RZ, [RZ] ;  /* 0x00000000fffff984 */ /* 0x000fe20000000800 */
[----:B------:R2:W-:Y:S06]  /*37c0*/  MEMBAR.ALL.CTA ;  /* 0x0000000000007992 */ /* 0x0005ec0000008000 */
[----:B--2---:R-:W2:Y:S02]  /*37d0*/  FENCE.VIEW.ASYNC.S ;  /* 0x00000000000073c6 */ /* 0x004ea40000000000 */
[----:B--2---:R-:W-:Y:S01]  /*37e0*/  SYNCS.ARRIVE.TRANS64.RED.A1T0 RZ, [UR46], RZ ;  /* 0x000000ffffff79a7 */ /* 0x004fe2000810042e */
[----:B------:R-:W2:Y:S01]  /*37f0*/  SYNCS.PHASECHK.TRANS64.TRYWAIT P0, [UR28+0xb0], R0 ;  /* 0x0000b000ff0075a7 */ /* 0x000ea2000800111c */
[----:B-1----:R-:W-:Y:S01]  /*3800*/  LOP3.LUT P3, RZ, R6, 0x1, RZ, 0xc0, !PT ;  /* 0x0000000106ff7812 */ /* 0x002fe2000786c0ff */
[----:B--2---:R-:W-:-:S12]  /*3810*/  @!P0 BRA `(.L_x_48) ;  /* 0x0000005c00f88947 */ /* 0x004fd80003800000 */
.L_x_140:
[----:B------:R-:W-:Y:S05]  /*3820*/  BRA.U !UP4, `(.L_x_49) ;  /* 0x000000050c547547 */ /* 0x000fea000b800000 */
[----:B-1----:R-:W-:Y:S01]  /*3830*/  IMAD.U32 R0, RZ, RZ, UR27 ;  /* 0x0000001bff007e24 */ /* 0x002fe2000f8e00ff */
[----:B------:R-:W-:-:S04]  /*3840*/  ULEA UR4, UR23, UR24, 0x3 ;  /* 0x0000001817047291 */ /* 0x000fc8000f8e18ff */
[----:B------:R-:W-:-:S05]  /*3850*/  LEA R0, R0, R1, 0x2 ;  /* 0x0000000100007211 */ /* 0x000fca00078e10ff */
[----:B------:R1:W5:Y:S01]  /*3860*/  LDL R4, [R0] ;  /* 0x0000000000047983 */ /* 0x0003620000100800 */
[----:B------:R-:W-:Y:S01]  /*3870*/  UPLOP3.LUT UP2, UPT, UPT, UPT, UPT, 0x40, 0x4 ;  /* 0x000000000004789c */ /* 0x000fe20003f4e870 */
[----:B------:R-:W-:Y:S01]  /*3880*/  UMOV UR22, UR47 ;  /* 0x0000002f00167c82 */ /* 0x000fe20008000000 */
[----:B------:R-:W-:Y:S01]  /*3890*/  UMOV UR21, UR29 ;  /* 0x0000001d00157c82 */ /* 0x000fe20008000000 */
[----:B------:R-:W-:Y:S01]  /*38a0*/  UMOV UR5, UR23 ;  /* 0x0000001700057c82 */ /* 0x000fe20008000000 */
[----:B-1----:R-:W-:-:S04]  /*38b0*/  SHF.L.U32 R0, R2, 0x1f, RZ ;  /* 0x0000001f02007819 */ /* 0x002fc800000006ff */
[----:B------:R1:W2:Y:S03]  /*38c0*/  SYNCS.PHASECHK.TRANS64.TRYWAIT P2, [UR4], R0 ;  /* 0x00000000ff0075a7 */ /* 0x0002a60008041104 */
.L_x_52:
[----:B------:R-:W-:Y:S02]  /*38d0*/  UIADD3 UR22, UPT, UPT, UR22, 0x1, URZ ;  /* 0x0000000116167890 */ /* 0x000fe4000fffe0ff */
[----:B------:R-:W-:Y:S02]  /*38e0*/  ULEA UR20, UR5, UR24, 0x3 ;  /* 0x0000001805147291 */ /* 0x000fe4000f8e18ff */
[----:B------:R-:W-:Y:S01]  /*38f0*/  UISETP.NE.AND UP3, UPT, UR22, URZ, UPT ;  /* 0x000000ff1600728c */ /* 0x000fe2000bf65270 */
[----:B--23--:R-:W-:Y:S10]  /*3900*/  @P2 BRA `(.L_x_50) ;  /* 0x00000000000c2947 */ /* 0x00cff40003800000 */
[----:B------:R-:W-:Y:S04]  /*3910*/  SHF.L.U32 R5, R2, 0x1f, RZ ;  /* 0x0000001f02057819 */ /* 0x000fe800000006ff */
[----:B------:R-:W2:Y:S02]  /*3920*/  SYNCS.PHASECHK.TRANS64.TRYWAIT P0, [UR20], R5 ;  /* 0x00000005ff0075a7 */ /* 0x000ea40008001114 */
[----:B--2---:R-:W-:Y:S05]  /*3930*/  @!P0 BRA `(.L_x_51) ;  /* 0x0000005c00c88947 */ /* 0x004fea0003800000 */
.L_x_50:
[----:B------:R-:W-:Y:S01]  /*3940*/  UISETP.NE.AND UP0, UPT, UR21, 0x1, UPT ;  /* 0x000000011500788c */ /* 0x000fe2000bf05270 */
[----:B------:R-:W-:Y:S01]  /*3950*/  PLOP3.LUT P2, PT, PT, PT, PT, 0x80, 0x8 ;  /* 0x000000000008781c */ /* 0x000fe20003f4f070 */
[----:B------:R-:W-:Y:S01]  /*3960*/  UIADD3 UR4, UPT, UPT, UR5, 0x1, URZ ;  /* 0x0000000105047890 */ /* 0x000fe2000fffe0ff */
[----:B------:R-:W-:Y:S03]  /*3970*/  ELECT P1, URZ, PT ;  /* 0x0000000000ff782f */ /* 0x000fe60003820000 */
[----:B------:R-:W-:Y:S01]  /*3980*/  UISETP.NE.AND UP1, UPT, UR4, 0x4, UPT ;  /* 0x000000040400788c */ /* 0x000fe2000bf25270 */
[----:B------:R-:W-:Y:S01]  /*3990*/  PLOP3.LUT P0, PT, PT, PT, UP0, 0x80, 0x8 ;  /* 0x000000000008781c */ /* 0x000fe20003f0f008 */
[----:B------:R-:W-:Y:S02]  /*39a0*/  ULEA UR18, UR5, UR26, 0xa ;  /* 0x0000001a05127291 */ /* 0x000fe4000f8e50ff */
[----:B------:R-:W-:Y:S02]  /*39b0*/  USEL UR6, URZ, 0x1, UP1 ;  /* 0x00000001ff067887 */ /* 0x000fe40008800000 */
[----:B------:R-:W-:Y:S02]  /*39c0*/  USEL UR23, UR4, URZ, UP1 ;  /* 0x000000ff04177287 */ /* 0x000fe40008800000 */
[----:B------:R-:W-:Y:S02]  /*39d0*/  ULEA UR16, UR5, UR25, 0xb ;  /* 0x0000001905107291 */ /* 0x000fe4000f8e58ff */
[----:B------:R-:W-:Y:S01]  /*39e0*/  @UP0 ULEA UR4, UR23, UR24, 0x3 ;  /* 0x0000001817040291 */ /* 0x000fe2000f8e18ff */
[----:B------:R-:W-:Y:S01]  /*39f0*/  LOP3.LUT R2, R2, UR6, RZ, 0x3c, !PT ;  /* 0x0000000602027c12 */ /* 0x000fe2000f8e3cff */
[----:B------:R-:W-:Y:S01]  /*3a00*/  UIADD3 UR8, UPT, UPT, UR18, 0x40, URZ ;  /* 0x0000004012087890 */ /* 0x000fe2000fffe0ff */
[----:B-----5:R-:W-:Y:S01]  /*3a10*/  @P1 R2UR.BROADCAST UR6, R4 ;  /* 0x00000000040612ca */ /* 0x020fe200008e0000 */
[----:B------:R-:W-:Y:S01]  /*3a20*/  UIADD3 UR12, UPT, UPT, UR18, 0x80, URZ ;  /* 0x00000080120c7890 */ /* 0x000fe2000fffe0ff */
[----:B-1----:R-:W-:Y:S01]  /*3a30*/  @P0 SHF.L.U32 R0, R2, 0x1f, RZ ;  /* 0x0000001f02000819 */ /* 0x002fe200000006ff */
[----:B------:R-:W-:Y:S02]  /*3a40*/  UIADD3 UR10, UPT, UPT, UR18, 0xc0, URZ ;  /* 0x000000c0120a7890 */ /* 0x000fe4000fffe0ff */
[----:B------:R-:W-:Y:S01]  /*3a50*/  UIADD3 UR21, UPT, UPT, UR21, -0x1, URZ ;  /* 0xffffffff15157890 */ /* 0x000fe2000fffe0ff */
[----:B------:R3:W4:Y:S01]  /*3a60*/  @P0 SYNCS.PHASECHK.TRANS64.TRYWAIT P2, [UR4], R0 ;  /* 0x00000000ff0005a7 */ /* 0x0007220008041104 */
[----:B------:R-:W-:Y:S11]  /*3a70*/  ELECT P0, URZ, PT ;  /* 0x0000000000ff782f */ /* 0x000ff60003800000 */
[----:B------:R-:W-:Y:S02]  /*3a80*/  @!UPT UIADD3 URZ, UPT, UPT, URZ, URZ, URZ ;  /* 0x000000fffffff290 */ /* 0x000fe4000fffe0ff */
[C---:B------:R-:W-:Y:S01]  /*3a90*/  @P0 R2UR.BROADCAST UR15, R4.reuse ;  /* 0x00000000040f02ca */ /* 0x040fe200008e0000 */
[----:B------:R-:W-:Y:S01]  /*3aa0*/  UIADD3 UR4, UPT, UPT, UR16, 0x40, URZ ;  /* 0x0000004010047890 */ /* 0x000fe2000fffe0ff */
[----:B------:R-:W-:Y:S11]  /*3ab0*/  ELECT P0, URZ, PT ;  /* 0x0000000000ff782f */ /* 0x000ff60003800000 */
[----:B------:R-:W-:Y:S02]  /*3ac0*/  @!UPT UIADD3 URZ, UPT, UPT, URZ, URZ, URZ ;  /* 0x000000fffffff290 */ /* 0x000fe4000fffe0ff */
[C---:B------:R-:W-:Y:S02]  /*3ad0*/  @P0 R2UR.BROADCAST UR14, R4.reuse ;  /* 0x00000000040e02ca */ /* 0x040fe400008e0000 */
[----:B------:R-:W-:Y:S01]  /*3ae0*/  ELECT P0, URZ, PT ;  /* 0x0000000000ff782f */ /* 0x000fe20003800000 */
[----:B------:R-:W-:Y:S01]  /*3af0*/  UMOV UR19, 0x20004020 ;  /* 0x2000402000137882 */ /* 0x000fe20000000000 */
[----:B------:R-:W-:Y:S01]  /*3b00*/  UMOV UR17, 0x20004020 ;  /* 0x2000402000117882 */ /* 0x000fe20000000000 */
[----:B------:R-:W-:Y:S01]  /*3b10*/  UMOV UR9, 0x20004020 ;  /* 0x2000402000097882 */ /* 0x000fe20000000000 */
[----:B------:R1:W-:Y:S01]  /*3b20*/  UTCHMMA gdesc[UR16], gdesc[UR18], tmem[UR6], tmem[UR44], idesc[UR45], UP2 ;  /* 0x00ff2c12100075ea */ /* 0x0003e20009000006 */
[----:B------:R-:W-:Y:S01]  /*3b30*/  UPLOP3.LUT UP2, UPT, UPT, UPT, UPT, 0x80, 0x8 ;  /* 0x000000000008789c */ /* 0x000fe20003f4f070 */
[----:B------:R-:W-:Y:S01]  /*3b40*/  UMOV UR5, 0x20004020 ;  /* 0x2000402000057882 */ /* 0x000fe20000000000 */
[----:B------:R-:W-:Y:S01]  /*3b50*/  UMOV UR13, 0x20004020 ;  /* 0x20004020000d7882 */ /* 0x000fe20000000000 */
[----:B------:R2:W-:Y:S01]  /*3b60*/  UTCHMMA gdesc[UR4], gdesc[UR8], tmem[UR15], tmem[UR42], idesc[UR43], UPT ;  /* 0x00ff2a08040075ea */ /* 0x0005e2000b80000f */
[----:B------:R-:W-:Y:S01]  /*3b70*/  UMOV UR7, 0x20004020 ;  /* 0x2000402000077882 */ /* 0x000fe20000000000 */
[----:B------:R-:W-:Y:S01]  /*3b80*/  UMOV UR11, 0x20004020 ;  /* 0x20004020000b7882 */ /* 0x000fe20000000000 */
[----:B-1----:R-:W-:Y:S02]  /*3b90*/  UIADD3 UR6, UPT, UPT, UR16, 0x80, URZ ;  /* 0x0000008010067890 */ /* 0x002fe4000fffe0ff */
[C---:B------:R-:W-:Y:S02]  /*3ba0*/  @P0 R2UR.BROADCAST UR19, R4.reuse ;  /* 0x00000000041302ca */ /* 0x040fe400008e0000 */
[----:B------:R-:W-:Y:S11]  /*3bb0*/  ELECT P0, URZ, PT ;  /* 0x0000000000ff782f */ /* 0x000ff60003800000 */
[----:B------:R-:W-:Y:S02]  /*3bc0*/  @!UPT UIADD3 URZ, UPT, UPT, URZ, URZ, URZ ;  /* 0x000000fffffff290 */ /* 0x000fe4000fffe0ff */
[C---:B------:R-:W-:Y:S02]  /*3bd0*/  @P0 R2UR.BROADCAST UR17, R4.reuse ;  /* 0x00000000041102ca */ /* 0x040fe400008e0000 */
[----:B------:R-:W-:Y:S01]  /*3be0*/  ELECT P0, URZ, PT ;  /* 0x0000000000ff782f */ /* 0x000fe20003800000 */
[----:B--2---:R-:W-:Y:S02]  /*3bf0*/  UIADD3 UR4, UPT, UPT, UR16, 0xc0, URZ ;  /* 0x000000c010047890 */ /* 0x004fe4000fffe0ff */
[----:B------:R-:W-:Y:S01]  /*3c00*/  UIADD3 UR8, UPT, UPT, UR18, 0x100, URZ ;  /* 0x0000010012087890 */ /* 0x000fe2000fffe0ff */
[----:B------:R1:W-:Y:S01]  /*3c10*/  UTCHMMA gdesc[UR6], gdesc[UR12], tmem[UR14], tmem[UR40], idesc[UR41], UPT ;  /* 0x00ff280c060075ea */ /* 0x0003e2000b80000e */
[----:B------:R-:W-:Y:S05]  /*3c20*/  UMOV UR15, 0x20004020 ;  /* 0x20004020000f7882 */ /* 0x000fea0000000000 */
[----:B------:R2:W-:Y:S01]  /*3c30*/  UTCHMMA gdesc[UR4], gdesc[UR10], tmem[UR19], tmem[UR38], idesc[UR39], UPT ;  /* 0x00ff260a040075ea */ /* 0x0005e2000b800013 */
[----:B-1----:R-:W-:Y:S02]  /*3c40*/  UIADD3 UR6, UPT, UPT, UR16, 0x100, URZ ;  /* 0x0000010010067890 */ /* 0x002fe4000fffe0ff */
[----:B------:R-:W-:Y:S02]  /*3c50*/  UIADD3 UR14, UPT, UPT, UR18, 0x140, URZ ;  /* 0x00000140120e7890 */ /* 0x000fe4000fffe0ff */
[----:B------:R-:W-:Y:S02]  /*3c60*/  UIADD3 UR12, UPT, UPT, UR18, 0x180, URZ ;  /* 0x00000180120c7890 */ /* 0x000fe4000fffe0ff */
[----:B--2---:R-:W-:Y:S01]  /*3c70*/  UIADD3 UR4, UPT, UPT, UR16, 0x140, URZ ;  /* 0x0000014010047890 */ /* 0x004fe2000fffe0ff */
[C---:B------:R-:W-:Y:S02]  /*3c80*/  @P0 R2UR.BROADCAST UR19, R4.reuse ;  /* 0x00000000041302ca */ /* 0x040fe400008e0000 */
[----:B------:R-:W-:Y:S01]  /*3c90*/  ELECT P0, URZ, PT ;  /* 0x0000000000ff782f */ /* 0x000fe20003800000 */
[----:B------:R1:W-:Y:S01]  /*3ca0*/  UTCHMMA gdesc[UR6], gdesc[UR8], tmem[UR17], tmem[UR36], idesc[UR37], UPT ;  /* 0x00ff2408060075ea */ /* 0x0003e2000b800011 */
[----:B------:R-:W-:Y:S09]  /*3cb0*/  UIADD3 UR10, UPT, UPT, UR18, 0x1c0, URZ ;  /* 0x000001c0120a7890 */ /* 0x000ff2000fffe0ff */
[----:B------:R2:W-:Y:S01]  /*3cc0*/  UTCHMMA gdesc[UR4], gdesc[UR14], tmem[UR19], tmem[UR34], idesc[UR35], UPT ;  /* 0x00ff220e040075ea */ /* 0x0005e2000b800013 */
[----:B-1----:R-:W-:Y:S01]  /*3cd0*/  UIADD3 UR8, UPT, UPT, UR16, 0x180, URZ ;  /* 0x0000018010087890 */ /* 0x002fe2000fffe0ff */
[C---:B------:R-:W-:Y:S02]  /*3ce0*/  @P0 R2UR.BROADCAST UR17, R4.reuse ;  /* 0x00000000041102ca */ /* 0x040fe400008e0000 */
[----:B------:R-:W-:Y:S01]  /*3cf0*/  ELECT P0, URZ, PT ;  /* 0x0000000000ff782f */ /* 0x000fe20003800000 */
[----:B------:R-:W-:Y:S02]  /*3d00*/  UIADD3 UR6, UPT, UPT, UR16, 0x1c0, URZ ;  /* 0x000001c010067890 */ /* 0x000fe4000fffe0ff */
[----:B--2---:R-:W-:Y:S10]  /*3d10*/  UIADD3 UR4, UPT, UPT, UR20, 0x20, URZ ;  /* 0x0000002014047890 */ /* 0x004ff4000fffe0ff */
[----:B------:R-:W-:Y:S01]  /*3d20*/  @P0 R2UR.BROADCAST UR14, R4 ;  /* 0x00000000040e02ca */ /* 0x000fe200008e0000 */
[----:B------:R-:W-:Y:S01]  /*3d30*/  UMOV UR5, UR23 ;  /* 0x0000001700057c82 */ /* 0x000fe20008000000 */
[----:B------:R3:W-:Y:S11]  /*3d40*/  UTCHMMA gdesc[UR8], gdesc[UR12], tmem[UR17], tmem[UR32], idesc[UR33], UPT ;  /* 0x00ff200c080075ea */ /* 0x0007f6000b800011 */
[----:B------:R3:W-:Y:S01]  /*3d50*/  UTCHMMA gdesc[UR6], gdesc[UR10], tmem[UR14], tmem[UR30], idesc[UR31], UPT ;  /* 0x00ff1e0a060075ea */ /* 0x0007e2000b80000e */
[----:B------:R3:W-:Y:S01]  /*3d60*/  UTCBAR [UR4], URZ ;  /* 0x000000ff040073e9 */ /* 0x0007e200080000ff */
[----:B----4-:R-:W-:Y:S05]  /*3d70*/  BRA.U UP3, `(.L_x_52) ;  /* 0xfffffff903d47547 */ /* 0x010fea000b83ffff */
.L_x_49:
[----:B---3--:R-:W-:Y:S01]  /*3d80*/  UIADD3 UR4, UPT, UPT, UR27, 0x1, URZ ;  /* 0x000000011b047890 */ /* 0x008fe2000fffe0ff */
[----:B------:R-:W-:Y:S01]  /*3d90*/  LOP3.LUT R3, R3, 0x1, RZ, 0x3c, !PT ;  /* 0x0000000103037812 */ /* 0x000fe200078e3cff */
[----:B------:R-:W-:Y:S02]  /*3da0*/  UIADD3 UR5, UPT, UPT, UR28, 0xa0, URZ ;  /* 0x000000a01c057890 */ /* 0x000fe4000fffe0ff */
[----:B------:R-:W-:-:S04]  /*3db0*/  UISETP.NE.AND UP0, UPT, UR4, 0x2, UPT ;  /* 0x000000020400788c */ /* 0x000fc8000bf05270 */
[----:B------:R-:W-:Y:S02]  /*3dc0*/  USEL UR6, URZ, 0x1, UP0 ;  /* 0x00000001ff067887 */ /* 0x000fe40008000000 */
[----:B------:R-:W-:Y:S01]  /*3dd0*/  USEL UR27, UR4, URZ, UP0 ;  /* 0x000000ff041b7287 */ /* 0x000fe20008000000 */
[----:B------:R2:W-:Y:S03]  /*3de0*/  UTCBAR [UR5], URZ ;  /* 0x000000ff050073e9 */ /* 0x0005e600080000ff */
[----:B------:R-:W-:Y:S01]  /*3df0*/  LOP3.LUT R8, R8, UR6, RZ, 0x3c, !PT ;  /* 0x0000000608087c12 */ /* 0x000fe2000f8e3cff */
[----:B------:R-:W-:Y:S07]  /*3e00*/  @P3 BRA `(.L_x_53) ;  /* 0xfffffff800443947 */ /* 0x000fee000383ffff */
[----:B------:R-:W3:Y:S01]  /*3e10*/  S2UR UR6, SR_CgaCtaId ;  /* 0x00000000000679c3 */ /* 0x000ee20000008800 */
[----:B------:R-:W-:Y:S01]  /*3e20*/  ELECT P0, URZ, PT ;  /* 0x0000000000ff782f */ /* 0x000fe20003800000 */
[----:B-1----:R-:W-:Y:S01]  /*3e30*/  IMAD.MOV.U32 R0, RZ, RZ, 0x1 ;  /* 0x00000001ff007424 */ /* 0x002fe200078e00ff */
[----:B------:R-:W-:Y:S01]  /*3e40*/  UIADD3 UR24, UPT, UPT, UR24, 0xb0, URZ ;  /* 0x000000b018187890 */ /* 0x000fe2000fffe0ff */
[----:B------:R-:W-:Y:S01]  /*3e50*/  SHF.L.U32 R2, R8, 0x1f, RZ ;  /* 0x0000001f08027819 */ /* 0x000fe200000006ff */
[----:B------:R-:W-:-:S03]  /*3e60*/  UMOV UR4, 0x40 ;  /* 0x0000004000047882 */ /* 0x000fc60000000000 */
[----:B------:R-:W-:Y:S01]  /*3e70*/  UVIRTCOUNT.DEALLOC.SMPOOL 0x80 ;  /* 0x000000800000784c */ /* 0x000fe20000000000 */
[----:B---3--:R-:W-:Y:S02]  /*3e80*/  ULEA UR6, UR6, UR4, 0x18 ;  /* 0x0000000406067291 */ /* 0x008fe4000f8ec0ff */
[----:B------:R-:W-:-:S07]  /*3e90*/  ULEA UR4, UR27, UR24, 0x3 ;  /* 0x000000181b047291 */ /* 0x000fce000f8e18ff */
[----:B------:R1:W-:Y:S02]  /*3ea0*/  @P0 STS.U8 [UR6+0x1c], R0 ;  /* 0x00001c00ff000988 */ /* 0x0003e40008000006 */
[----:B------:R-:W3:Y:S02]  /*3eb0*/  SYNCS.PHASECHK.TRANS64.TRYWAIT P0, [UR4], R2 ;  /* 0x00000002ff0075a7 */ /* 0x000ee40008001104 */
[----:B-1-3--:R-:W-:Y:S05]  /*3ec0*/  @!P0 BRA `(.L_x_54) ;  /* 0x00000058007c8947 */ /* 0x00afea0003800000 */
.L_x_143:
[----:B------:R-:W-:-:S04]  /*3ed0*/  UIADD3 UR4, UPT, UPT, UR27, 0x1, URZ ;  /* 0x000000011b047890 */ /* 0x000fc8000fffe0ff */
[----:B------:R-:W-:-:S04]  /*3ee0*/  UISETP.NE.AND UP0, UPT, UR4, 0x2, UPT ;  /* 0x000000020400788c */ /* 0x000fc8000bf05270 */
[----:B--2---:R-:W-:Y:S02]  /*3ef0*/  USEL UR5, URZ, 0x1, UP0 ;  /* 0x00000001ff057887 */ /* 0x004fe40008000000 */
[----:B------:R-:W-:-:S04]  /*3f00*/  USEL UR4, UR4, URZ, UP0 ;  /* 0x000000ff04047287 */ /* 0x000fc80008000000 */
[----:B------:R-:W-:Y:S01]  /*3f10*/  ULEA UR4, UR4, UR24, 0x3 ;  /* 0x0000001804047291 */ /* 0x000fe2000f8e18ff */
[----:B-1----:R-:W-:-:S04]  /*3f20*/  LOP3.LUT R2, R8, UR5, RZ, 0x3c, !PT ;  /* 0x0000000508027c12 */ /* 0x002fc8000f8e3cff */
[----:B------:R-:W-:-:S04]  /*3f30*/  SHF.L.U32 R2, R2, 0x1f, RZ ;  /* 0x0000001f02027819 */ /* 0x000fc800000006ff */
[----:B------:R-:W1:Y:S02]  /*3f40*/  SYNCS.PHASECHK.TRANS64.TRYWAIT P0, [UR4], R2 ;  /* 0x00000002ff0075a7 */ /* 0x000e640008001104 */
[----:B-1----:R-:W-:Y:S05]  /*3f50*/  @!P0 BRA `(.L_x_55) ;  /* 0x0000005800708947 */ /* 0x002fea0003800000 */
.L_x_145:
[----:B------:R-:W-:Y:S01]  /*3f60*/  NOP ;  /* 0x0000000000007918 */ /* 0x000fe20000000000 */
[----:B-1----:R-:W1:Y:S01]  /*3f70*/  LDS R0, [UR6+0x14] ;  /* 0x00001406ff007984 */ /* 0x002e620008000800 */
[----:B------:R-:W-:Y:S01]  /*3f80*/  LOP3.LUT R3, R9, 0xffff, RZ, 0xc0, !PT ;  /* 0x0000ffff09037812 */ /* 0x000fe200078ec0ff */
[----:B------:R-:W-:-:S03]  /*3f90*/  IMAD.MOV.U32 R2, RZ, RZ, 0xffff ;  /* 0x0000ffffff027424 */ /* 0x000fc600078e00ff */
[----:B------:R-:W-:-:S04]  /*3fa0*/  SHF.R.U32.HI R3, RZ, 0x5, R3 ;  /* 0x00000005ff037819 */ /* 0x000fc80000011603 */
[----:B------:R-:W-:-:S04]  /*3fb0*/  SHF.L.U32 R2, R2, R3, RZ ;  /* 0x0000000302027219 */ /* 0x000fc800000006ff */
[----:B-1----:R-:W-:-:S04]  /*3fc0*/  LOP3.LUT R0, R0, R2, RZ, 0xc0, !PT ;  /* 0x0000000200007212 */ /* 0x002fc800078ec0ff */
[----:B------:R-:W-:Y:S01]  /*3fd0*/  ISETP.NE.AND P0, PT, R0, R2, PT ;  /* 0x000000020000720c */ /* 0x000fe20003f05270 */
[----:B------:R-:W-:-:S05]  /*3fe0*/  IMAD.MOV.U32 R0, RZ, RZ, 0x1 ;  /* 0x00000001ff007424 */ /* 0x000fca00078e00ff */
[----:B------:R-:W-:-:S07]  /*3ff0*/  SHF.L.U32 R0, R0, R3, RZ ;  /* 0x0000000300007219 */ /* 0x000fce00000006ff */
[----:B------:R-:W-:Y:S05]  /*4000*/  @P0 BRA `(.L_x_56) ;  /* 0x00000000005c0947 */ /* 0x000fea0003800000 */
[----:B------:R-:W1:Y:S02]  /*4010*/  LDS R3, [UR6+0x18] ;  /* 0x00001806ff037984 */ /* 0x000e640008000800 */
[----:B-1----:R-:W-:-:S04]  /*4020*/  LOP3.LUT R3, R3, R0, RZ, 0xc0, !PT ;  /* 0x0000000003037212 */ /* 0x002fc800078ec0ff */
[----:B------:R-:W-:-:S13]  /*4030*/  ISETP.NE.AND P0, PT, R3, R0, PT ;  /* 0x000000000300720c */ /* 0x000fda0003f05270 */
[----:B------:R-:W-:Y:S05]  /*4040*/  @P0 BRA `(.L_x_57) ;  /* 0x0000000000400947 */ /* 0x000fea0003800000 */
[----:B------:R-:W-:Y:S01]  /*4050*/  R2UR UR4, R2 ;  /* 0x00000000020472ca */ /* 0x000fe200000e0000 */
[----:B------:R-:W1:Y:S01]  /*4060*/  S2R R3, SR_LANEID ;  /* 0x0000000000037919 */ /* 0x000e620000000000 */
[----:B------:R-:W-:-:S04]  /*4070*/  LOP3.LUT R0, RZ, R0, RZ, 0x33, !PT ;  /* 0x00000000ff007212 */ /* 0x000fc800078e33ff */
[----:B------:R-:W2:Y:S07]  /*4080*/  REDUX UR7, R0 ;  /* 0x00000000000773c4 */ /* 0x000eae0000000000 */
[----:B------:R-:W-:-:S03]  /*4090*/  ULOP3.LUT UR5, URZ, UR4, URZ, 0x33, !UPT ;  /* 0x00000004ff057292 */ /* 0x000fc6000f8e33ff */
[----:B------:R-:W-:Y:S02]  /*40a0*/  VOTEU.ANY UR4, UPT, PT ;  /* 0x0000000000047886 */ /* 0x000fe400038e0100 */
[----:B------:R-:W-:Y:S01]  /*40b0*/  UFLO.U32 UR4, UR4 ;  /* 0x00000004000472bd */ /* 0x000fe200080e0000 */
[----:B------:R-:W-:-:S04]  /*40c0*/  IMAD.U32 R2, RZ, RZ, UR5 ;  /* 0x00000005ff027e24 */ /* 0x000fc8000f8e00ff */
[----:B------:R-:W3:Y:S02]  /*40d0*/  REDUX UR8, R2 ;  /* 0x00000000020873c4 */ /* 0x000ee40000000000 */
[----:B------:R4:W-:Y:S01]  /*40e0*/  UTCATOMSWS.AND URZ, UR5 ;  /* 0x0000000500ff79e3 */ /* 0x0009e20008000000 */
[----:B--2---:R-:W-:Y:S01]  /*40f0*/  IMAD.U32 R0, RZ, RZ, UR7 ;  /* 0x00000007ff007e24 */ /* 0x004fe2000f8e00ff */
[----:B-1----:R-:W-:Y:S01]  /*4100*/  ISETP.EQ.U32.AND P0, PT, R3, UR4, PT ;  /* 0x0000000403007c0c */ /* 0x002fe2000bf02070 */
[----:B---3--:R-:W-:-:S12]  /*4110*/  IMAD.U32 R2, RZ, RZ, UR8 ;  /* 0x00000008ff027e24 */ /* 0x008fd8000f8e00ff */
[----:B------:R4:W-:Y:S04]  /*4120*/  @P0 ATOMS.AND RZ, [UR6+0x14], R2 ;  /* 0x00001402ffff098c */ /* 0x0009e8000a800006 */
[----:B------:R4:W-:Y:S01]  /*4130*/  @P0 ATOMS.AND RZ, [UR6+0x18], R0 ;  /* 0x00001800ffff098c */ /* 0x0009e2000a800006 */
[----:B------:R-:W-:Y:S05]  /*4140*/  BRA `(.L_x_58) ;  /* 0x0000000000147947 */ /* 0x000fea0003800000 */
.L_x_57:
[----:B------:R-:W-:Y:S02]  /*4150*/  MOV R2, 0x4170 ;  /* 0x0000417000027802 */ /* 0x000fe40000000f00 */
[----:B-----5:R-:W-:Y:S05]  /*4160*/  CALL.REL.NOINC `($__internal_0_$__cuda_sm10x_tcgen05_guardrail_trap_col_being_dealloced_not_returned_by_alloc) ;  /* 0x0000005c005c7944 */ /* 0x020fea0003c00000 */
[----:B------:R-:W-:Y:S05]  /*4170*/  BRA `(.L_x_58) ;  /* 0x0000000000087947 */ /* 0x000fea0003800000 */
.L_x_56:
[----:B------:R-:W-:Y:S02]  /*4180*/  MOV R2, 0x41a0 ;  /* 0x000041a000027802 */ /* 0x000fe40000000f00 */
[----:B-----5:R-:W-:Y:S05]  /*4190*/  CALL.REL.NOINC `($__internal_2_$__cuda_sm10x_tcgen05_guardrail_trap_unallocated_columns_being_dealloced) ;  /* 0x0000005c00687944 */ /* 0x020fea0003c00000 */
.L_x_58:
[----:B------:R-:W-:Y:S01]  /*41a0*/  NOP ;  /* 0x0000000000007918 */ /* 0x000fe20000000000 */
[----:B----4-:R-:W-:Y:S05]  /*41b0*/  EXIT ;  /* 0x000000000000794d */ /* 0x010fea0003800000 */
.L_x_42:
[----:B------:R-:W2:Y:S01]  /*41c0*/  LDCU UR5, c[0x0][0x384] ;  /* 0x00007080ff0577ac */ /* 0x000ea20008000800 */
[----:B------:R-:W-:Y:S02]  /*41d0*/  UISETP.NE.OR UP0, UPT, UR18, 0x3, !UP3 ;  /* 0x000000031200788c */ /* 0x000fe4000df05670 */
[----:B--2---:R-:W-:-:S07]  /*41e0*/  UIADD3 UR5, UPT, UPT, UR5, 0x3f, URZ ;  /* 0x0000003f05057890 */ /* 0x004fce000fffe0ff */
[----:B------:R-:W-:Y:S05]  /*41f0*/  BRA.U UP0, `(.L_x_59) ;  /* 0x0000001500807547 */ /* 0x000fea000b800000 */
[----:B------:R-:W-:Y:S01]  /*4200*/  USHF.R.S32.HI UR4, URZ, 0x1f, UR5 ;  /* 0x0000001fff047899 */ /* 0x000fe20008011405 */
[----:B------:R-:W2:Y:S01]  /*4210*/  S2UR UR12, SR_CgaCtaId ;  /* 0x00000000000c79c3 */ /* 0x000ea20000008800 */
[----:B------:R-:W3:Y:S01]  /*4220*/  LDCU UR50, c[0x0][0x370] ;  /* 0x00006e00ff3277ac */ /* 0x000ee20008000800 */
[----:B------:R-:W-:Y:S01]  /*4230*/  R2UR UR55, R53 ;  /* 0x00000000353772ca */ /* 0x000fe200000e0000 */
[----:B------:R-:W-:Y:S01]  /*4240*/  IMAD.MOV.U32 R10, RZ, RZ, 0x1 ;  /* 0x00000001ff0a7424 */ /* 0x000fe200078e00ff */
[----:B------:R-:W-:Y:S01]  /*4250*/  R2UR UR54, R54 ;  /* 0x00000000363672ca */ /* 0x000fe200000e0000 */
[----:B------:R-:W-:Y:S01]  /*4260*/  ULEA.HI UR4, UR4, UR5, URZ, 0x6 ;  /* 0x0000000504047291 */ /* 0x000fe2000f8f30ff */
[----:B------:R-:W-:Y:S01]  /*4270*/  IMAD.MOV.U32 R9, RZ, RZ, RZ ;  /* 0x000000ffff097224 */ /* 0x000fe200078e00ff */
[----:B------:R-:W3:Y:S01]  /*4280*/  LDCU.128 UR44, c[0x0][0xb10] ;  /* 0x00016200ff2c77ac */ /* 0x000ee20008000c00 */
[----:B------:R-:W4:Y:S01]  /*4290*/  LDC.64 R14, c[0x0][0x348] ;  /* 0x0000d200ff0e7b82 */ /* 0x000f220000000a00 */
[----:B------:R-:W-:Y:S01]  /*42a0*/  USHF.R.S32.HI UR40, URZ, 0x6, UR4 ;  /* 0x00000006ff287899 */ /* 0x000fe20008011404 */
[----:B------:R-:W1:Y:S05]  /*42b0*/  LDCU UR48, c[0x0][0x374] ;  /* 0x00006e80ff3077ac */ /* 0x000e6a0008000800 */
[----:B------:R-:W-:Y:S01]  /*42c0*/  IMAD.U32 R2, RZ, RZ, UR40 ;  /* 0x00000028ff027e24 */ /* 0x000fe2000f8e00ff */
[----:B------:R-:W2:Y:S04]  /*42d0*/  LDCU.64 UR4, c[0x0][0x888] ;  /* 0x00011100ff0477ac */ /* 0x000ea80008000a00 */
[----:B------:R-:W-:Y:S01]  /*42e0*/  IABS R0, R2 ;  /* 0x0000000200007213 */ /* 0x000fe20000000000 */
[----:B------:R-:W1:Y:S03]  /*42f0*/  LDCU.64 UR42, c[0x0][0x890] ;  /* 0x00011200ff2a77ac */ /* 0x000e660008000a00 */
[----:B------:R-:W-:Y:S01]  /*4300*/  R2UR UR38, R0 ;  /* 0x00000000002672ca */ /* 0x000fe200000e0000 */
[----:B------:R-:W4:Y:S01]  /*4310*/  LDCU UR30, c[0x0][0xb0c] ;  /* 0x00016180ff1e77ac */ /* 0x000f220008000800 */
[----:B------:R-:W4:Y:S01]  /*4320*/  LDCU UR64, c[0x0][0xb20] ;  /* 0x00016400ff4077ac */ /* 0x000f220008000800 */
[----:B------:R-:W4:Y:S10]  /*4330*/  LDCU UR41, c[0x0][0x388] ;  /* 0x00007100ff2977ac */ /* 0x000f340008000800 */
[----:B------:R-:W4:Y:S01]  /*4340*/  I2F.RP R0, UR38 ;  /* 0x0000002600007d06 */ /* 0x000f220008209400 */
[----:B--2---:R-:W-:Y:S01]  /*4350*/  UISETP.NE.U32.AND UP0, UPT, UR4, URZ, UPT ;  /* 0x000000ff0400728c */ /* 0x004fe2000bf05070 */
[----:B------:R-:W2:Y:S03]  /*4360*/  LDCU UR4, c[0x0][0xb30] ;  /* 0x00016600ff0477ac */ /* 0x000ea60008000800 */
[----:B------:R-:W-:Y:S01]  /*4370*/  UISETP.NE.AND.EX UP0, UPT, UR5, URZ, UPT, UP0 ;  /* 0x000000ff0500728c */ /* 0x000fe2000bf05300 */
[----:B------:R-:W-:Y:S01]  /*4380*/  UMOV UR31, 0x400 ;  /* 0x00000400001f7882 */ /* 0x000fe20000000000 */
[----:B---3--:R-:W-:-:S02]  /*4390*/  UIMAD.WIDE.U32 UR8, UR50, UR44, URZ ;  /* 0x0000002c320872a5 */ /* 0x008fc4000f8e00ff */
[----:B-1----:R-:W-:Y:S01]  /*43a0*/  UIMAD.WIDE.U32 UR10, UR48, UR47, URZ ;  /* 0x0000002f300a72a5 */ /* 0x002fe2000f8e00ff */
[----:B------:R-:W-:Y:S01]  /*43b0*/  UMOV UR6, URZ ;  /* 0x000000ff00067c82 */ /* 0x000fe20008000000 */
[----:B----4-:R-:W1:Y:S01]  /*43c0*/  MUFU.RCP R0, R0 ;  /* 0x0000000000007308 */ /* 0x010e620000001000 */
[----:B------:R-:W-:Y:S02]  /*43d0*/  ULEA UR31, UR12, UR31, 0x18 ;  /* 0x0000001f0c1f7291 */ /* 0x000fe4000f8ec0ff */
[----:B------:R-:W-:Y:S02]  /*43e0*/  UP2UR UR62, UPR, URZ, 0x1 ;  /* 0x00000001ff3e7883 */ /* 0x000fe40008000000 */
[----:B------:R-:W-:Y:S02]  /*43f0*/  UISETP.NE.AND UP0, UPT, UR39, 0x1, UPT ;  /* 0x000000012700788c */ /* 0x000fe4000bf05270 */
[----:B------:R-:W-:Y:S02]  /*4400*/  UISETP.NE.U32.AND UP0, UPT, UR42, URZ, UPT ;  /* 0x000000ff2a00728c */ /* 0x000fe4000bf05070 */
[----:B------:R-:W-:-:S02]  /*4410*/  UIADD3 UR58, UPT, UPT, UR31, 0x58, URZ ;  /* 0x000000581f3a7890 */ /* 0x000fc4000fffe0ff */
[----:B------:R-:W-:Y:S02]  /*4420*/  UIADD3 UR56, UPT, UPT, UR31, 0x98, URZ ;  /* 0x000000981f387890 */ /* 0x000fe4000fffe0ff */
[----:B------:R-:W-:Y:S02]  /*4430*/  UIADD3 UR33, UPT, UPT, UR31, 0x40, URZ ;  /* 0x000000401f217890 */ /* 0x000fe4000fffe0ff */
[----:B------:R-:W-:Y:S01]  /*4440*/  UIADD3 UR25, UPT, UPT, UR31, 0x48, URZ ;  /* 0x000000481f197890 */ /* 0x000fe2000fffe0ff */
[----:B-1----:R-:W-:Y:S01]  /*4450*/  VIADD R0, R0, 0xffffffe ;  /* 0x0ffffffe00007836 */ /* 0x002fe20000000000 */
[----:B------:R-:W-:Y:S02]  /*4460*/  UIADD3 UR17, UPT, UPT, UR31, 0x50, URZ ;  /* 0x000000501f117890 */ /* 0x000fe4000fffe0ff */
[----:B------:R-:W-:Y:S01]  /*4470*/  UISETP.GE.AND UP3, UPT, UR39, 0x1, UPT ;  /* 0x000000012700788c */ /* 0x000fe2000bf66270 */
[----:B------:R-:W-:Y:S02]  /*4480*/  UMOV UR53, UR9 ;  /* 0x0000000900357c82 */ /* 0x000fe40008000000 */
[----:B------:R-:W1:Y:S01]  /*4490*/  F2I.FTZ.U32.TRUNC.NTZ R0, R0 ;  /* 0x0000000000007305 */ /* 0x000e62000021f000 */
[----:B------:R-:W-:Y:S01]  /*44a0*/  UMOV UR52, UR11 ;  /* 0x0000000b00347c82 */ /* 0x000fe20008000000 */
[----:B------:R-:W-:-:S02]  /*44b0*/  UISETP.NE.AND UP3, UPT, UR30, 0x1, UPT ;  /* 0x000000011e00788c */ /* 0x000fc4000bf65270 */
[----:B------:R-:W-:Y:S02]  /*44c0*/  UISETP.NE.AND.EX UP5, UPT, UR43, URZ, UPT, UP0 ;  /* 0x000000ff2b00728c */ /* 0x000fe4000bfa5300 */
[----:B------:R-:W-:Y:S01]  /*44d0*/  UPLOP3.LUT UP2, UPT, UPT, UPT, UPT, 0x40, 0x4 ;  /* 0x000000000004789c */ /* 0x000fe20003f4e870 */
[----:B------:R-:W3:Y:S01]  /*44e0*/  LDCU.64 UR22, c[0x0][0xb28] ;  /* 0x00016500ff1677ac */ /* 0x000ee20008000a00 */
[----:B------:R-:W-:Y:S02]  /*44f0*/  UPRMT UR58, UR12, 0x654, UR58 ;  /* 0x000006540c3a7896 */ /* 0x000fe4000800003a */
[----:B------:R-:W-:Y:S01]  /*4500*/  UPRMT UR56, URZ, 0x654, UR56 ;  /* 0x00000654ff387896 */ /* 0x000fe20008000038 */
[----:B-1----:R-:W-:Y:S01]  /*4510*/  R2UR UR7, R0 ;  /* 0x00000000000772ca */ /* 0x002fe200000e0000 */
[----:B------:R-:W-:Y:S01]  /*4520*/  UPRMT UR61, UR12, 0x654, UR33 ;  /* 0x000006540c3d7896 */ /* 0x000fe20008000021 */
[----:B------:R-:W-:Y:S01]  /*4530*/  IABS R0, R2 ;  /* 0x0000000200007213 */ /* 0x000fe20000000000 */
[----:B------:R-:W-:Y:S01]  /*4540*/  IMAD.MOV.U32 R2, RZ, RZ, 0x2000 ;  /* 0x00002000ff027424 */ /* 0x000fe200078e00ff */
[----:B------:R-:W-:-:S02]  /*4550*/  UPRMT UR60, UR12, 0x654, UR25 ;  /* 0x000006540c3c7896 */ /* 0x000fc40008000019 */
[----:B------:R-:W-:Y:S01]  /*4560*/  UPRMT UR59, UR12, 0x654, UR17 ;  /* 0x000006540c3b7896 */ /* 0x000fe20008000011 */
[----:B------:R-:W-:Y:S01]  /*4570*/  IMAD.MOV R0, RZ, RZ, -R0 ;  /* 0x000000ffff007224 */ /* 0x000fe200078e0a00 */
[----:B------:R-:W-:Y:S02]  /*4580*/  USHF.R.U32.HI UR53, URZ, UR45, UR53 ;  /* 0x0000002dff357299 */ /* 0x000fe40008011635 */
[----:B------:R-:W-:Y:S02]  /*4590*/  USHF.R.U32.HI UR52, URZ, UR64, UR52 ;  /* 0x00000040ff347299 */ /* 0x000fe40008011634 */
[----:B------:R-:W-:Y:S01]  /*45a0*/  R2UR UR57, R0 ;  /* 0x00000000003972ca */ /* 0x000fe200000e0000 */
[----:B------:R-:W-:Y:S02]  /*45b0*/  UIADD3 UR5, UPT, UPT, URZ, -UR7, URZ ;  /* 0x80000007ff057290 */ /* 0x000fe4000fffe0ff */
[----:B------:R-:W-:Y:S02]  /*45c0*/  UISETP.NE.AND UP3, UPT, UR46, 0x1, UPT ;  /* 0x000000012e00788c */ /* 0x000fe4000bf65270 */
[----:B------:R-:W-:-:S02]  /*45d0*/  UIMAD UR5, UR5, UR38, URZ ;  /* 0x00000026050572a4 */ /* 0x000fc4000f8e02ff */
[----:B--2---:R-:W-:Y:S02]  /*45e0*/  UISETP.NE.AND UP4, UPT, UR4, 0x1, UPT ;  /* 0x000000010400788c */ /* 0x004fe4000bf85270 */
[----:B------:R-:W-:Y:S02]  /*45f0*/  UIMAD.WIDE.U32 UR6, UR7, UR5, UR6 ;  /* 0x00000005070672a5 */ /* 0x000fe4000f8e0006 */
[----:B------:R-:W-:Y:S02]  /*4600*/  UISETP.NE.AND UP0, UPT, UR41, URZ, UPT ;  /* 0x000000ff2900728c */ /* 0x000fe4000bf05270 */
[----:B------:R-:W-:-:S03]  /*4610*/  UISETP.NE.AND UP6, UPT, UR40, URZ, UPT ;  /* 0x000000ff2800728c */ /* 0x000fc6000bfc5270 */
[----:B---3--:R-:W-:-:S08]  /*4620*/  UMOV UR51, UR7 ;  /* 0x0000000700337c82 */ /* 0x008fd00008000000 */
.L_x_70:
[----:B------:R-:W-:Y:S04]  /*4630*/  SHF.L.U32 R3, R9, 0x1f, RZ ;  /* 0x0000001f09037819 */ /* 0x000fe800000006ff */
[----:B-1----:R-:W1:Y:S02]  /*4640*/  SYNCS.PHASECHK.TRANS64.TRYWAIT P0, [UR31+0x90], R3 ;  /* 0x00009003ff0075a7 */ /* 0x002e64000800111f */
[----:B-1----:R-:W-:Y:S05]  /*4650*/  @!P0 BRA `(.L_x_60) ;  /* 0x0000005000c88947 */ /* 0x002fea0003800000 */
.L_x_147:
[----:B------:R-:W2:Y:S01]  /*4660*/  LDS.128 R4, [UR31+0xd0] ;  /* 0x0000d01fff047984 */ /* 0x000ea20008000c00 */
[----:B------:R-:W-:Y:S01]  /*4670*/  UISETP.GE.AND UP0, UPT, UR39, 0x1, UPT ;  /* 0x000000012700788c */ /* 0x000fe2000bf06270 */
[----:B------:R-:W-:Y:S01]  /*4680*/  @!PT LDS RZ, [RZ] ;  /* 0x00000000fffff984 */ /* 0x000fe20000000800 */
[----:B------:R-:W-:Y:S01]  /*4690*/  @!PT LDS RZ, [RZ] ;  /* 0x00000000fffff984 */ /* 0x000fe20000000800 */
[----:B------:R-:W-:Y:S01]  /*46a0*/  @!PT LDS RZ, [RZ] ;  /* 0x00000000fffff984 */ /* 0x000fe20000000800 */
[----:B------:R-:W-:Y:S01]  /*46b0*/  @!PT LDS RZ, [RZ] ;  /* 0x00000000fffff984 */ /* 0x000fe20000000800 */
[----:B------:R3:W-:Y:S06]  /*46c0*/  MEMBAR.ALL.CTA ;  /* 0x0000000000007992 */ /* 0x0007ec0000008000 */
[----:B---3--:R-:W3:Y:S02]  /*46d0*/  FENCE.VIEW.ASYNC.S ;  /* 0x00000000000073c6 */ /* 0x008ee40000000000 */
[----:B---3--:R-:W-:Y:S01]  /*46e0*/  SYNCS.ARRIVE.TRANS64.RED.A1T0 RZ, [UR56], RZ ;  /* 0x000000ffffff79a7 */ /* 0x008fe20008100438 */
[----:B--2---:R-:W-:Y:S11]  /*46f0*/  LOP3.LUT P0, RZ, R6, 0x1, RZ, 0xc0, !PT ;  /* 0x0000000106ff7812 */ /* 0x004ff6000780c0ff */
[----:B------:R-:W-:Y:S02]  /*4700*/  @!UPT UIADD3 URZ, UPT, UPT, URZ, URZ, URZ ;  /* 0x000000fffffff290 */ /* 0x000fe4000fffe0ff */
[----:B------:R-:W-:Y:S01]  /*4710*/  VOTEU.ANY UP3, P0 ;  /* 0x0000000000ff7886 */ /* 0x000fe20000060100 */
[----:B------:R-:W-:Y:S11]  /*4720*/  PLOP3.LUT P0, PT, PT, PT, UP3, 0x80, 0x8 ;  /* 0x000000000008781c */ /* 0x000ff60003f0f038 */
[----:B------:R-:W-:Y:S02]  /*4730*/  @!UPT UIADD3 URZ, UPT, UPT, URZ, URZ, URZ ;  /* 0x000000fffffff290 */ /* 0x000fe4000fffe0ff */
[----:B-1----:R-:W-:Y:S02]  /*4740*/  @P0 MOV R3, R4 ;  /* 0x0000000400030202 */ /* 0x002fe40000000f00 */
[----:B------:R-:W-:Y:S02]  /*4750*/  @P0 LOP3.LUT R0, R5, 0xffff, RZ, 0xc0, !PT ;  /* 0x0000ffff05000812 */ /* 0x000fe400078ec0ff */
[----:B------:R-:W-:Y:S02]  /*4760*/  @P0 R2UR UR5, R3 ;  /* 0x00000000030502ca */ /* 0x000fe400000e0000 */
[----:B------:R-:W-:Y:S11]  /*4770*/  @P0 R2UR UR4, R0 ;  /* 0x00000000000402ca */ /* 0x000ff600000e0000 */
[----:B------:R-:W-:Y:S02]  /*4780*/  @UP3 UMOV UR15, UR5 ;  /* 0x00000005000f3c82 */ /* 0x000fe40008000000 */
[----:B------:R-:W-:Y:S01]  /*4790*/  @UP3 UMOV UR14, UR4 ;  /* 0x00000004000e3c82 */ /* 0x000fe20008000000 */
[----:B------:R-:W-:Y:S05]  /*47a0*/  BRA.U !UP0, `(.L_x_61) ;  /* 0x0000000108c07547 */ /* 0x000fea000b800000 */
[----:B------:R-:W-:Y:S02]  /*47b0*/  UIMAD.WIDE.U32 UR8, UR14, UR47, URZ ;  /* 0x0000002f0e0872a5 */ /* 0x000fe4000f8e00ff */
[----:B------:R-:W-:Y:S02]  /*47c0*/  UP2UR UR16, UPR, URZ, 0x4 ;  /* 0x00000004ff107883 */ /* 0x000fe40008000000 */
[----:B------:R-:W-:Y:S02]  /*47d0*/  UISETP.NE.AND UP2, UPT, UR46, 0x1, UPT ;  /* 0x000000012e00788c */ /* 0x000fe4000bf45270 */
[----:B------:R-:W-:Y:S02]  /*47e0*/  UIMAD.WIDE.U32 UR10, UR15, UR44, URZ ;  /* 0x0000002c0f0a72a5 */ /* 0x000fe4000f8e00ff */
[----:B------:R-:W-:Y:S02]  /*47f0*/  USEL UR4, UR48, UR52, !UP2 ;  /* 0x0000003430047287 */ /* 0x000fe4000d000000 */
[----:B------:R-:W-:Y:S02]  /*4800*/  UISETP.NE.AND UP0, UPT, UR30, 0x1, UPT ;  /* 0x000000011e00788c */ /* 0x000fe4000bf05270 */
[----:B------:R-:W-:Y:S02]  /*4810*/  UP2UR UR21, UPR, URZ, 0x2 ;  /* 0x00000002ff157883 */ /* 0x000fe40008000000 */
[----:B------:R-:W-:Y:S02]  /*4820*/  UISETP.NE.AND UP1, UPT, UR39, 0x1, UPT ;  /* 0x000000012700788c */ /* 0x000fe4000bf25270 */
[----:B------:R-:W-:Y:S02]  /*4830*/  UIMAD.WIDE.U32 UR12, UR4, UR22, URZ ;  /* 0x00000016040c72a5 */ /* 0x000fe4000f8e00ff */
[----:B------:R-:W-:Y:S01]  /*4840*/  USEL UR7, UR50, UR53, !UP0 ;  /* 0x0000003532077287 */ /* 0x000fe2000c000000 */
[----:B------:R-:W-:Y:S02]  /*4850*/  UMOV UR5, UR9 ;  /* 0x0000000900057c82 */ /* 0x000fe40008000000 */
[----:B------:R-:W-:Y:S02]  /*4860*/  USHF.R.U32.HI UR6, URZ, UR64, UR5 ;  /* 0x00000040ff067299 */ /* 0x000fe40008011605 */
[----:B------:R-:W-:Y:S02]  /*4870*/  UIMAD.WIDE.U32 UR18, UR7, UR22, URZ ;  /* 0x00000016071272a5 */ /* 0x000fe4000f8e00ff */
[----:B------:R-:W-:Y:S02]  /*4880*/  USEL UR6, UR14, UR6, !UP2 ;  /* 0x000000060e067287 */ /* 0x000fe4000d000000 */
[----:B------:R-:W-:Y:S01]  /*4890*/  UISETP.NE.AND UP2, UPT, UR16, URZ, UPT ;  /* 0x000000ff1000728c */ /* 0x000fe2000bf45270 */
[----:B------:R-:W-:Y:S01]  /*48a0*/  UMOV UR5, UR11 ;  /* 0x0000000b00057c82 */ /* 0x000fe20008000000 */
[----:B------:R-:W-:Y:S02]  /*48b0*/  UIMAD.WIDE.U32 UR10, UR6, UR22, URZ ;  /* 0x00000016060a72a5 */ /* 0x000fe4000f8e00ff */
[----:B------:R-:W-:Y:S03]  /*48c0*/  USHF.R.U32.HI UR8, URZ, UR45, UR5 ;  /* 0x0000002dff087299 */ /* 0x000fe60008011605 */
[----:B------:R-:W-:Y:S02]  /*48d0*/  UMOV UR5, UR13 ;  /* 0x0000000d00057c82 */ /* 0x000fe40008000000 */
[----:B------:R-:W-:Y:S03]  /*48e0*/  @UP1 USHF.R.U32.HI UR4, URZ, UR23, UR5 ;  /* 0x00000017ff041299 */ /* 0x000fe60008011605 */
[----:B------:R-:W-:Y:S01]  /*48f0*/  UMOV UR5, UR19 ;  /* 0x0000001300057c82 */ /* 0x000fe20008000000 */
[----:B------:R-:W-:Y:S02]  /*4900*/  UIMAD UR4, UR39, UR4, URZ ;  /* 0x00000004270472a4 */ /* 0x000fe4000f8e02ff */
[----:B------:R-:W-:Y:S02]  /*4910*/  @UP1 USHF.R.U32.HI UR7, URZ, UR23, UR5 ;  /* 0x00000017ff071299 */ /* 0x000fe40008011605 */
[----:B------:R-:W-:Y:S02]  /*4920*/  USEL UR5, UR15, UR8, !UP0 ;  /* 0x000000080f057287 */ /* 0x000fe4000c000000 */
[----:B------:R-:W-:Y:S02]  /*4930*/  UIMAD UR8, UR39, UR7, URZ ;  /* 0x00000007270872a4 */ /* 0x000fe4000f8e02ff */
[----:B------:R-:W-:Y:S03]  /*4940*/  UISETP.GE.AND UP0, UPT, UR6, UR4, UPT ;  /* 0x000000040600728c */ /* 0x000fe6000bf06270 */
[----:B------:R-:W-:Y:S01]  /*4950*/  UMOV UR4, UR11 ;  /* 0x0000000b00047c82 */ /* 0x000fe20008000000 */
[----:B------:R-:W-:Y:S02]  /*4960*/  UISETP.GE.OR UP0, UPT, UR5, UR8, UP0 ;  /* 0x000000080500728c */ /* 0x000fe40008706670 */
[----:B------:R-:W-:Y:S02]  /*4970*/  USHF.R.U32.HI UR4, URZ, UR23, UR4 ;  /* 0x00000017ff047299 */ /* 0x000fe40008011604 */
[----:B------:R-:W-:Y:S02]  /*4980*/  UIMAD.WIDE.U32 UR8, UR5, UR22, URZ ;  /* 0x00000016050872a5 */ /* 0x000fe4000f8e00ff */
[----:B------:R-:W-:Y:S04]  /*4990*/  USEL UR10, UR6, UR4, !UP1 ;  /* 0x00000004060a7287 */ /* 0x000fe8000c800000 */
[----:B------:R-:W-:Y:S01]  /*49a0*/  UIADD3 UR11, UPT, UPT, -UR10, URZ, URZ ;  /* 0x000000ff0a0b7290 */ /* 0x000fe2000fffe1ff */
[----:B------:R-:W-:Y:S02]  /*49b0*/  @!UP0 UMOV UR4, UR9 ;  /* 0x0000000900048c82 */ /* 0x000fe40008000000 */
[----:B------:R-:W-:Y:S02]  /*49c0*/  @!UP0 USHF.R.U32.HI UR4, URZ, UR23, UR4 ;  /* 0x00000017ff048299 */ /* 0x000fe40008011604 */
[----:B------:R-:W-:Y:S02]  /*49d0*/  UIMAD UR8, UR39, UR11, UR6 ;  /* 0x0000000b270872a4 */ /* 0x000fe4000f8e0206 */
[----:B------:R-:W-:Y:S02]  /*49e0*/  @!UP0 USEL UR4, UR5, UR4, !UP1 ;  /* 0x0000000405048287 */ /* 0x000fe4000c800000 */
[----:B------:R-:W-:Y:S02]  /*49f0*/  UISETP.NE.AND UP1, UPT, UR21, URZ, UPT ;  /* 0x000000ff1500728c */ /* 0x000fe4000bf25270 */
[----:B------:R-:W-:Y:S02]  /*4a00*/  @!UP0 UIMAD UR8, UR7, UR8, UR4 ;  /* 0x00000008070882a4 */ /* 0x000fe4000f8e0204 */
[----:B------:R-:W-:Y:S02]  /*4a10*/  @!UP0 UIADD3 UR9, UPT, UPT, UR10, -UR4, URZ ;  /* 0x800000040a098290 */ /* 0x000fe4000fffe0ff */
[----:B------:R-:W-:Y:S02]  /*4a20*/  UIADD3 UR4, UPT, UPT, -UR5, URZ, URZ ;  /* 0x000000ff05047290 */ /* 0x000fe4000fffe1ff */
[----:B------:R-:W-:Y:S02]  /*4a30*/  UIADD3 UR7, UPT, UPT, -UR6, URZ, URZ ;  /* 0x000000ff06077290 */ /* 0x000fe4000fffe1ff */
[----:B------:R-:W-:Y:S02]  /*4a40*/  @!UP0 UIMAD UR6, UR9, UR39, UR5 ;  /* 0x00000027090682a4 */ /* 0x000fe4000f8e0205 */
[----:B------:R-:W-:Y:S02]  /*4a50*/  UIMAD UR15, UR30, UR4, UR15 ;  /* 0x000000041e0f72a4 */ /* 0x000fe4000f8e020f */
[----:B------:R-:W-:Y:S01]  /*4a60*/  UIMAD UR4, UR46, UR7, UR14 ;  /* 0x000000072e0472a4 */ /* 0x000fe2000f8e020e */
[----:B------:R-:W-:Y:S02]  /*4a70*/  @!UP0 UMOV UR5, UR8 ;  /* 0x0000000800058c82 */ /* 0x000fe40008000000 */
[----:B------:R-:W-:Y:S02]  /*4a80*/  UIMAD UR15, UR5, UR30, UR15 ;  /* 0x0000001e050f72a4 */ /* 0x000fe4000f8e020f */
[----:B------:R-:W-:Y:S11]  /*4a90*/  UIMAD UR14, UR6, UR46, UR4 ;  /* 0x0000002e060e72a4 */ /* 0x000ff6000f8e0204 */
[----:B------:R-:W-:Y:S01]  /*4aa0*/  @!UPT UIADD3 URZ, UPT, UPT, URZ, URZ, URZ ;  /* 0x000000fffffff290 */ /* 0x000fe2000fffe0ff */
.L_x_61:
[----:B------:R-:W1:Y:S01]  /*4ab0*/  @!UP4 LDCU.128 UR8, c[0x0][0xb10] ;  /* 0x00016200ff08c7ac */ /* 0x000e620008000c00 */
[----:B------:R-:W-:Y:S04]  /*4ac0*/  MOV R0, UR20 ;  /* 0x0000001400007c02 */ /* 0x000fe80008000f00 */
[----:B------:R-:W-:Y:S01]  /*4ad0*/  IABS R0, R0 ;  /* 0x0000000000007213 */ /* 0x000fe20000000000 */
[----:B------:R-:W2:Y:S01]  /*4ae0*/  @!UP4 LDCU UR5, c[0x0][0xb0c] ;  /* 0x00016180ff05c7ac */ /* 0x000ea20008000800 */
[----:B------:R-:W3:Y:S01]  /*4af0*/  @!UP4 LDCU UR4, c[0x0][0xb20] ;  /* 0x00016400ff04c7ac */ /* 0x000ee20008000800 */
[----:B-1----:R-:W-:Y:S04]  /*4b00*/  UIMAD.WIDE.U32 UR6, UR15, UR8, URZ ;  /* 0x000000080f0672a5 */ /* 0x002fe8000f8e00ff */
[----:B------:R-:W-:Y:S02]  /*4b10*/  @!UP4 USHF.R.U32.HI UR7, URZ, UR9, UR7 ;  /* 0x00000009ff07c299 */ /* 0x000fe40008011607 */
[----:B------:R-:W-:Y:S02]  /*4b20*/  UIMAD.WIDE.U32 UR8, UR14, UR11, URZ ;  /* 0x0000000b0e0872a5 */ /* 0x000fe4000f8e00ff */
[----:B--2---:R-:W-:Y:S04]  /*4b30*/  @!UP4 UISETP.NE.AND UP0, UPT, UR5, 0x1, UPT ;  /* 0x000000010500c88c */ /* 0x004fe8000bf05270 */
[----:B------:R-:W-:Y:S02]  /*4b40*/  @!UP4 USEL UR7, UR15, UR7, !UP0 ;  /* 0x000000070f07c287 */ /* 0x000fe4000c000000 */
[----:B------:R-:W-:Y:S01]  /*4b50*/  @!UP4 UISETP.NE.AND UP0, UPT, UR10, 0x1, UPT ;  /* 0x000000010a00c88c */ /* 0x000fe2000bf05270 */
[----:B------:R-:W-:Y:S02]  /*4b60*/  @!UP4 UMOV UR6, UR9 ;  /* 0x000000090006cc82 */ /* 0x000fe40008000000 */
[----:B---3--:R-:W-:Y:S04]  /*4b70*/  @!UP4 USHF.R.U32.HI UR6, URZ, UR4, UR6 ;  /* 0x00000004ff06c299 */ /* 0x008fe80008011606 */
[----:B------:R-:W-:Y:S04]  /*4b80*/  @!UP4 USEL UR6, UR14, UR6, !UP0 ;  /* 0x000000060e06c287 */ /* 0x000fe8000c000000 */
[----:B------:R-:W-:Y:S02]  /*4b90*/  @!UP4 UIADD3 UR4, UPT, UPT, -UR7, UR6, URZ ;  /* 0x000000060704c290 */ /* 0x000fe4000fffe1ff */
[----:B------:R-:W-:Y:S02]  /*4ba0*/  @!UP4 UIADD3 UR6, UPT, UPT, UR7, -UR6, URZ ;  /* 0x800000060706c290 */ /* 0x000fe4000fffe0ff */
[----:B------:R-:W-:Y:S02]  /*4bb0*/  @!UP4 UIMAD UR15, UR4, UR5, UR15 ;  /* 0x00000005040fc2a4 */ /* 0x000fe4000f8e020f */
[----:B------:R-:W-:Y:S01]  /*4bc0*/  @!UP4 UIMAD UR14, UR6, UR10, UR14 ;  /* 0x0000000a060ec2a4 */ /* 0x000fe2000f8e020e */
[----:B------:R-:W-:Y:S11]  /*4bd0*/  BRA.U UP2, `(.L_x_62) ;  /* 0x0000000102107547 */ /* 0x000ff6000b800000 */
[----:B------:R-:W-:Y:S04]  /*4be0*/  MOV R8, UR63 ;  /* 0x0000003f00087c02 */ /* 0x000fe80008000f00 */
[----:B------:R-:W-:Y:S04]  /*4bf0*/  SHF.L.U32 R8, R8, 0x1f, RZ ;  /* 0x0000001f08087819 */ /* 0x000fe800000006ff */
[----:B------:R-:W1:Y:S02]  /*4c00*/  SYNCS.PHASECHK.TRANS64.TRYWAIT P1, [UR31+0x88], R8 ;  /* 0x00008808ff0075a7 */ /* 0x000e64000802111f */
[----:B-1----:R-:W-:Y:S05]  /*4c10*/  @!P1 BRA `(.L_x_63) ;  /* 0x0000004c00709947 */ /* 0x002fea0003800000 */
.L_x_62:
[----:B------:R-:W-:Y:S01]  /*4c20*/  UISETP.NE.AND UP2, UPT, UR41, URZ, UPT ;  /* 0x000000ff2900728c */ /* 0x000fe2000bf45270 */
[----:B------:R-:W-:Y:S01]  /*4c30*/  R2UR UR4, R0 ;  /* 0x00000000000472ca */ /* 0x000fe200000e0000 */
[----:B------:R-:W-:Y:S01]  /*4c40*/  USHF.L.U32 UR35, UR24, 0x7, URZ ;  /* 0x0000000718237899 */ /* 0x000fe200080006ff */
[----:B-1----:R-:W-:Y:S05]  /*4c50*/  IMAD.U32 R8, RZ, RZ, UR41 ;  /* 0x00000029ff087e24 */ /* 0x002fea000f8e00ff */
[----:B------:R-:W-:Y:S04]  /*4c60*/  IABS R8, R8 ;  /* 0x0000000800087213 */ /* 0x000fe80000000000 */
[----:B------:R-:W1:Y:S02]  /*4c70*/  I2F.RP R12, R8 ;  /* 0x00000008000c7306 */ /* 0x000e640000209400 */
[----:B------:R-:W-:Y:S07]  /*4c80*/  UIMAD.WIDE.U32 UR6, UR51, UR4, URZ ;  /* 0x00000004330672a5 */ /* 0x000fee000f8e00ff */
[----:B------:R-:W-:Y:S02]  /*4c90*/  UMOV UR36, UR7 ;  /* 0x0000000700247c82 */ /* 0x000fe40008000000 */
[----:B------:R-:W-:Y:S04]  /*4ca0*/  UIMAD UR4, UR36, UR57, UR4 ;  /* 0x00000039240472a4 */ /* 0x000fe8000f8e0204 */
[----:B------:R-:W-:Y:S01]  /*4cb0*/  UISETP.GT.U32.AND UP0, UPT, UR38, UR4, UPT ;  /* 0x000000042600728c */ /* 0x000fe2000bf04070 */
[----:B-1----:R-:W1:Y:S10]  /*4cc0*/  MUFU.RCP R12, R12 ;  /* 0x0000000c000c7308 */ /* 0x002e740000001000 */
[----:B------:R-:W-:Y:S02]  /*4cd0*/  @!UP0 UIADD3 UR4, UPT, UPT, UR4, -UR38, URZ ;  /* 0x8000002604048290 */ /* 0x000fe4000fffe0ff */
[----:B------:R-:W-:Y:S02]  /*4ce0*/  @!UP0 UIADD3 UR36, UPT, UPT, UR36, 0x1, URZ ;  /* 0x0000000124248890 */ /* 0x000fe4000fffe0ff */
[----:B------:R-:W-:Y:S02]  /*4cf0*/  UISETP.GE.U32.AND UP0, UPT, UR4, UR38, UPT ;  /* 0x000000260400728c */ /* 0x000fe4000bf06070 */
[----:B------:R-:W-:Y:S01]  /*4d00*/  ULOP3.LUT UR4, UR20, UR40, URZ, 0x3c, !UPT ;  /* 0x0000002814047292 */ /* 0x000fe2000f8e3cff */
[----:B-1----:R-:W-:Y:S04]  /*4d10*/  VIADD R12, R12, 0xffffffe ;  /* 0x0ffffffe0c0c7836 */ /* 0x002fe80000000000 */
[----:B------:R-:W1:Y:S04]  /*4d20*/  F2I.FTZ.U32.TRUNC.NTZ R13, R12 ;  /* 0x0000000c000d7305 */ /* 0x000e68000021f000 */
[----:B------:R-:W-:Y:S02]  /*4d30*/  @UP0 UIADD3 UR36, UPT, UPT, UR36, 0x1, URZ ;  /* 0x0000000124240890 */ /* 0x000fe4000fffe0ff */
[----:B------:R-:W-:Y:S01]  /*4d40*/  UISETP.GE.AND UP0, UPT, UR4, URZ, UPT ;  /* 0x000000ff0400728c */ /* 0x000fe2000bf06270 */
[--C-:B-1----:R-:W-:Y:S10]  /*4d50*/  IMAD.MOV R3, RZ, RZ, -R13.reuse ;  /* 0x000000ffff037224 */ /* 0x102ff400078e0a0d */
[----:B------:R-:W-:Y:S01]  /*4d60*/  @!UP0 UIADD3 UR36, UPT, UPT, -UR36, URZ, URZ ;  /* 0x000000ff24248290 */ /* 0x000fe2000fffe1ff */
[----:B------:R-:W-:Y:S01]  /*4d70*/  IMAD.MOV.U32 R12, RZ, RZ, RZ ;  /* 0x000000ffff0c7224 */ /* 0x000fe200078e00ff */
[----:B------:R-:W-:Y:S01]  /*4d80*/  @!UP6 ULOP3.LUT UR36, URZ, UR40, URZ, 0x33, !UPT ;  /* 0x00000028ff24e292 */ /* 0x000fe2000f8e33ff */
[----:B------:R-:W-:Y:S03]  /*4d90*/  IMAD R3, R3, R8, RZ ;  /* 0x0000000803037224 */ /* 0x000fe600078e02ff */
[----:B------:R-:W-:Y:S01]  /*4da0*/  ULOP3.LUT UR4, UR36, UR41, URZ, 0x3c, !UPT ;  /* 0x0000002924047292 */ /* 0x000fe2000f8e3cff */
[----:B------:R-:W-:Y:S01]  /*4db0*/  IMAD.HI.U32 R13, R13, R3, R12 ;  /* 0x000000030d0d7227 */ /* 0x000fe200078e000c */
[----:B------:R-:W-:Y:S02]  /*4dc0*/  MOV R0, UR36 ;  /* 0x0000002400007c02 */ /* 0x000fe40008000f00 */
[----:B------:R-:W-:Y:S02]  /*4dd0*/  UISETP.GE.AND UP0, UPT, UR4, URZ, UPT ;  /* 0x000000ff0400728c */ /* 0x000fe4000bf06270 */
[----:B------:R-:W-:Y:S01]  /*4de0*/  IABS R0, R0 ;  /* 0x0000000000007213 */ /* 0x000fe20000000000 */
[----:B------:R-:W-:Y:S04]  /*4df0*/  UIADD3 UR4, UPT, UPT, -UR36, URZ, URZ ;  /* 0x000000ff24047290 */ /* 0x000fe8000fffe1ff */
[----:B------:R-:W-:Y:S01]  /*4e00*/  IMAD.HI.U32 R13, R13, R0, RZ ;  /* 0x000000000d0d7227 */ /* 0x000fe200078e00ff */
[----:B------:R-:W-:Y:S03]  /*4e10*/  UIMAD UR4, UR40, UR4, UR20 ;  /* 0x00000004280472a4 */ /* 0x000fe6000f8e0214 */
[----:B------:R-:W-:Y:S01]  /*4e20*/  IMAD.MOV R3, RZ, RZ, -R13 ;  /* 0x000000ffff037224 */ /* 0x000fe200078e0a0d */
[----:B------:R-:W-:Y:S03]  /*4e30*/  USHF.L.U32 UR34, UR4, 0x6, URZ ;  /* 0x0000000604227899 */ /* 0x000fe600080006ff */
[C---:B------:R-:W-:Y:S05]  /*4e40*/  IMAD R0, R8.reuse, R3, R0 ;  /* 0x0000000308007224 */ /* 0x040fea00078e0200 */
[----:B------:R-:W-:Y:S11]  /*4e50*/  ISETP.GT.U32.AND P1, PT, R8, R0, PT ;  /* 0x000000000800720c */ /* 0x000ff60003f24070 */
[----:B------:R-:W-:Y:S02]  /*4e60*/  @!UPT UIADD3 URZ, UPT, UPT, URZ, URZ, URZ ;  /* 0x000000fffffff290 */ /* 0x000fe4000fffe0ff */
[-C--:B------:R-:W-:Y:S01]  /*4e70*/  @!P1 IADD3 R0, PT, PT, R0, -R8.reuse, RZ ;  /* 0x8000000800009210 */ /* 0x080fe20007ffe0ff */
[----:B------:R-:W-:Y:S01]  /*4e80*/  @!P1 VIADD R13, R13, 0x1 ;  /* 0x000000010d0d9836 */ /* 0x000fe20000000000 */
[----:B------:R-:W-:Y:S02]  /*4e90*/  ISETP.NE.U32.AND P1, PT, RZ, UR42, PT ;  /* 0x0000002aff007c0c */ /* 0x000fe4000bf25070 */
[----:B------:R-:W-:Y:S02]  /*4ea0*/  ISETP.GE.U32.AND P2, PT, R0, R8, PT ;  /* 0x000000080000720c */ /* 0x000fe40003f46070 */
[----:B------:R-:W-:Y:S02]  /*4eb0*/  ISETP.NE.AND.EX P1, PT, RZ, UR43, PT, P1 ;  /* 0x0000002bff007c0c */ /* 0x000fe4000bf25310 */
[----:B------:R-:W-:Y:S09]  /*4ec0*/  SHF.L.U32 R8, R10, 0x1f, RZ ;  /* 0x0000001f0a087819 */ /* 0x000ff200000006ff */
[----:B------:R-:W-:Y:S04]  /*4ed0*/  @P2 IADD3 R13, PT, PT, R13, 0x1, RZ ;  /* 0x000000010d0d2810 */ /* 0x000fe80007ffe0ff */
[----:B------:R-:W-:Y:S11]  /*4ee0*/  R2UR UR37, R13 ;  /* 0x000000000d2572ca */ /* 0x000ff600000e0000 */
[----:B------:R-:W-:Y:S02]  /*4ef0*/  @!UPT UIADD3 URZ, UPT, UPT, URZ, URZ, URZ ;  /* 0x000000fffffff290 */ /* 0x000fe4000fffe0ff */
[----:B------:R-:W-:Y:S02]  /*4f00*/  @!UP0 UIADD3 UR37, UPT, UPT, -UR37, URZ, URZ ;  /* 0x000000ff25258290 */ /* 0x000fe4000fffe1ff */
[----:B------:R-:W-:Y:S04]  /*4f10*/  @!UP2 ULOP3.LUT UR37, URZ, UR41, URZ, 0x33, !UPT ;  /* 0x00000029ff25a292 */ /* 0x000fe8000f8e33ff */
[----:B------:R-:W-:Y:S04]  /*4f20*/  UIADD3 UR5, UPT, UPT, -UR37, URZ, URZ ;  /* 0x000000ff25057290 */ /* 0x000fe8000fffe1ff */
[----:B------:R-:W-:Y:S01]  /*4f30*/  UIMAD UR36, UR41, UR5, UR36 ;  /* 0x00000005292472a4 */ /* 0x000fe2000f8e0224 */
[----:B------:R-:W-:Y:S11]  /*4f40*/  BRA.U !UP5, `(.L_x_64) ;  /* 0x000000010d387547 */ /* 0x000ff6000b800000 */
[----:B------:R-:W-:Y:S01]  /*4f50*/  UISETP.NE.AND UP1, UPT, UR62, URZ, UPT ;  /* 0x000000ff3e00728c */ /* 0x000fe2000bf25270 */
[----:B------:R-:W-:Y:S01]  /*4f60*/  HFMA2 R0, -RZ, RZ, 0, 5.9604644775390625e-08 ;  /* 0x00000001ff007431 */ /* 0x000fe200000001ff */
[----:B------:R-:W1:Y:S01]  /*4f70*/  LDCU.64 UR8, c[0x0][0x358] ;  /* 0x00006b00ff0877ac */ /* 0x000e620008000a00 */
[----:B------:R-:W-:Y:S03]  /*4f80*/  IMAD.MOV.U32 R61, RZ, RZ, 0x1 ;  /* 0x00000001ff3d7424 */ /* 0x000fe600078e00ff */
[----:B------:R-:W-:Y:S05]  /*4f90*/  PLOP3.LUT P2, PT, PT, PT, UP1, 0x80, 0x8 ;  /* 0x000000000008781c */ /* 0x000fea0003f4f018 */
[----:B------:R-:W2:Y:S01]  /*4fa0*/  @UP1 LDCU.64 UR4, c[0x0][0x888] ;  /* 0x00011100ff0417ac */ /* 0x000ea20008000a00 */
[----:B------:R-:W-:Y:S07]  /*4fb0*/  @UP1 UIMAD UR6, UR49, UR42, URZ ;  /* 0x0000002a310612a4 */ /* 0x000fee000f8e02ff */
[----:B------:R-:W-:Y:S01]  /*4fc0*/  @!P2 PRMT R61, R0, 0x7610, R61 ;  /* 0x00007610003da816 */ /* 0x000fe2000000003d */
[----:B--2---:R-:W-:Y:S06]  /*4fd0*/  @UP1 UIMAD.WIDE UR4, UR6, 0x4, UR4 ;  /* 0x00000004060418a5 */ /* 0x004fec000f8e0204 */
[----:B------:R-:W-:Y:S01]  /*4fe0*/  IMAD.U32 R12, RZ, RZ, UR4 ;  /* 0x00000004ff0c7e24 */ /* 0x000fe2000f8e00ff */
[----:B------:R-:W-:Y:S04]  /*4ff0*/  MOV R13, UR5 ;  /* 0x00000005000d7c02 */ /* 0x000fe80008000f00 */
[----:B------:R-:W2:Y:S01]  /*5000*/  @!UP1 LDCU UR4, c[0x0][0x880] ;  /* 0x00011000ff0497ac */ /* 0x000ea20008000800 */
[----:B-1---5:R1:W5:Y:S02]  /*5010*/  @P2 LDG.E R27, desc[UR8][R12.64] ;  /* 0x000000080c1b2981 */ /* 0x022364000c1e1900 */
[----:B-12---:R-:W-:Y:S07]  /*5020*/  @!P2 IMAD.U32 R27, RZ, RZ, UR4 ;  /* 0x00000004ff1bae24 */ /* 0x006fee000f8e00ff */
.L_x_64:
[----:B-----5:R-:W-:Y:S01]  /*5030*/  @!P1 FSETP.EQ.AND P3, PT, R27, RZ, PT ;  /* 0x000000ff1b00920b */ /* 0x020fe20003f62000 */
[----:B------:R-:W-:Y:S01]  /*5040*/  @!UPT UIADD3 URZ, UPT, UPT, URZ, URZ, URZ ;  /* 0x000000fffffff290 */ /* 0x000fe2000fffe0ff */
[----:B------:R-:W-:Y:S11]  /*5050*/  @!P1 BRA `(.L_x_65) ;  /* 0x0000000000149947 */ /* 0x000ff60003800000 */
[----:B------:R-:W-:Y:S02]  /*5060*/  LOP3.LUT P1, RZ, R61, 0xff, RZ, 0xc0, !PT ;  /* 0x000000ff3dff7812 */ /* 0x000fe4000782c0ff */
[----:B------:R-:W-:Y:S04]  /*5070*/  PLOP3.LUT P3, PT, PT, PT, UP1, 0x80, 0x8 ;  /* 0x000000000008781c */ /* 0x000fe80003f6f018 */
[----:B------:R-:W-:Y:S07]  /*5080*/  PLOP3.LUT P3, PT, P3, PT, PT, 0x8, 0x80 ;  /* 0x000000000080781c */ /* 0x000fee0001f6e170 */
[----:B------:R-:W-:Y:S11]  /*5090*/  @P1 FSETP.EQ.AND P3, PT, R27, RZ, PT ;  /* 0x000000ff1b00120b */ /* 0x000ff60003f62000 */
[----:B------:R-:W-:Y:S02]  /*50a0*/  @!UPT UIADD3 URZ, UPT, UPT, URZ, URZ, URZ ;  /* 0x000000fffffff290 */ /* 0x000fe4000fffe0ff */
.L_x_65:
[----:B------:R-:W1:Y:S01]  /*50b0*/  SYNCS.PHASECHK.TRANS64.TRYWAIT P1, [UR31+0x60], R8 ;  /* 0x00006008ff0075a7 */ /* 0x000e62000802111f */
[----:B------:R-:W-:Y:S04]  /*50c0*/  ELECT P2, URZ, PT ;  /* 0x0000000000ff782f */ /* 0x000fe80003840000 */
[----:B------:R-:W-:Y:S01]  /*50d0*/  PLOP3.LUT P2, PT, P3, P2, PT, 0xf2, 0x2f ;  /* 0x00000000002f781c */ /* 0x000fe20001f45e72 */
[----:B------:R-:W-:Y:S01]  /*50e0*/  @!UPT UIADD3 URZ, UPT, UPT, URZ, URZ, URZ ;  /* 0x000000fffffff290 */ /* 0x000fe2000fffe0ff */
[----:B-1----:R-:W-:Y:S11]  /*50f0*/  @!P1 BRA `(.L_x_66) ;  /* 0x0000004800509947 */ /* 0x002ff60003800000 */
.L_x_150:
[----:B------:R-:W-:Y:S01]  /*5100*/  @!P2 IADD3 R3, P1, PT, R14, 0x580, RZ ;  /* 0x000005800e03a810 */ /* 0x000fe20007f3e0ff */
[----:B------:R-:W-:Y:S01]  /*5110*/  VOTEU.ALL UP0, P2 ;  /* 0x0000000000ff7886 */ /* 0x000fe20001000000 */
[----:B------:R-:W-:Y:S01]  /*5120*/  UMOV UR6, 0x0 ;  /* 0x0000000000067882 */ /* 0x000fe20000000000 */
[----:B------:R-:W-:Y:S01]  /*5130*/  UMOV UR7, 0x10000000 ;  /* 0x1000000000077882 */ /* 0x000fe20000000000 */
[----:B------:R-:W-:Y:S01]  /*5140*/  @!P2 R2UR UR5, R3 ;  /* 0x000000000305a2ca */ /* 0x000fe200000e0000 */
[----:B-1----:R-:W-:Y:S01]  /*5150*/  @!P2 IMAD.X R0, RZ, RZ, R15, P1 ;  /* 0x000000ffff00a224 */ /* 0x002fe200008e060f */
[----:B------:R-:W-:Y:S01]  /*5160*/  @!UP0 UIADD3 UR32, UPT, UPT, UR31, 0x200, URZ ;  /* 0x000002001f208890 */ /* 0x000fe2000fffe0ff */
[----:B------:R-:W-:Y:S03]  /*5170*/  VOTEU.ALL UP0, P2 ;  /* 0x0000000000ff7886 */ /* 0x000fe60001000000 */
[----:B------:R-:W-:Y:S01]  /*5180*/  @!P2 R2UR UR4, R0 ;  /* 0x000000000004a2ca */ /* 0x000fe200000e0000 */
[----:B------:R-:W-:Y:S06]  /*5190*/  @!P2 IMAD.MOV.U32 R0, RZ, RZ, 0x2000 ;  /* 0x00002000ff00a424 */ /* 0x000fec00078e00ff */
[----:B------:R-:W-:Y:S06]  /*51a0*/  IMAD.U32 R12, RZ, RZ, UR5 ;  /* 0x00000005ff0c7e24 */ /* 0x000fec000f8e00ff */
[----:B------:R-:W-:Y:S01]  /*51b0*/  IMAD.U32 R13, RZ, RZ, UR4 ;  /* 0x00000004ff0d7e24 */ /* 0x000fe2000f8e00ff */
[----:B------:R-:W-:Y:S04]  /*51c0*/  @!P2 R2UR UR4, R12 ;  /* 0x000000000c04a2ca */ /* 0x000fe800000e0000 */
[----:B------:R-:W-:Y:S11]  /*51d0*/  @!P2 R2UR UR5, R13 ;  /* 0x000000000d05a2ca */ /* 0x000ff600000e0000 */
[----:B------:R-:W-:Y:S02]  /*51e0*/  @!UPT UIADD3 URZ, UPT, UPT, URZ, URZ, URZ ;  /* 0x000000fffffff290 */ /* 0x000fe4000fffe0ff */
[----:B------:R1:W-:Y:S01]  /*51f0*/  @!UP0 UTMALDG.4D [UR32], [UR4], desc[UR6] ;  /* 0x00000620040085b4 */ /* 0x0003e20008019000 */
[----:B------:R1:W-:Y:S01]  /*5200*/  @!P2 SYNCS.ARRIVE.TRANS64.RED.A0TR RZ, [UR31+0x40], R0 ;  /* 0x00004000ffffa9a7 */ /* 0x0003e2000830041f */
[----:B------:R-:W-:Y:S01]  /*5210*/  SYNCS.ARRIVE.TRANS64.RED.A1T0 RZ, [UR61], RZ ;  /* 0x000000ffffff79a7 */ /* 0x000fe2000810043d */
[----:B------:R-:W2:Y:S02]  /*5220*/  SYNCS.PHASECHK.TRANS64.TRYWAIT P1, [UR31+0x68], R8 ;  /* 0x00006808ff0075a7 */ /* 0x000ea4000802111f */
[----:B-12---:R-:W-:Y:S05]  /*5230*/  @!P1 BRA `(.L_x_67) ;  /* 0x0000004800189947 */ /* 0x006fea0003800000 */
.L_x_152:
[----:B------:R-:W-:Y:S01]  /*5240*/  @!P2 IADD3 R3, P1, PT, R14, 0x580, RZ ;  /* 0x000005800e03a810 */ /* 0x000fe20007f3e0ff */
[----:B------:R-:W-:Y:S01]  /*5250*/  VOTEU.ALL UP0, P2 ;  /* 0x0000000000ff7886 */ /* 0x000fe20001000000 */
[----:B------:R-:W-:Y:S01]  /*5260*/  UMOV UR6, 0x0 ;  /* 0x0000000000067882 */ /* 0x000fe20000000000 */
[----:B------:R-:W-:Y:S01]  /*5270*/  UMOV UR7, 0x10000000 ;  /* 0x1000000000077882 */ /* 0x000fe20000000000 */
[----:B------:R-:W-:Y:S01]  /*5280*/  @!P2 R2UR UR5, R3 ;  /* 0x000000000305a2ca */ /* 0x000fe200000e0000 */
[----:B-1----:R-:W-:Y:S01]  /*5290*/  @!P2 IMAD.X R0, RZ, RZ, R15, P1 ;  /* 0x000000ffff00a224 */ /* 0x002fe200008e060f */
[----:B------:R-:W-:Y:S02]  /*52a0*/  @!UP0 UIADD3 UR26, UPT, UPT, UR34, 0x10, URZ ;  /* 0x00000010221a8890 */ /* 0x000fe4000fffe0ff */
[----:B------:R-:W-:Y:S02]  /*52b0*/  @!UP0 UIADD3 UR24, UPT, UPT, UR31, 0x2200, URZ ;  /* 0x000022001f188890 */ /* 0x000fe4000fffe0ff */
[----:B------:R-:W-:Y:S01]  /*52c0*/  @!P2 R2UR UR4, R0 ;  /* 0x000000000004a2ca */ /* 0x000fe200000e0000 */
[----:B------:R-:W-:Y:S01]  /*52d0*/  VOTEU.ALL UP0, P2 ;  /* 0x0000000000ff7886 */ /* 0x000fe20001000000 */
[----:B------:R-:W-:Y:S01]  /*52e0*/  @!P2 IMAD.MOV.U32 R0, RZ, RZ, 0x2000 ;  /* 0x00002000ff00a424 */ /* 0x000fe200078e00ff */
[----:B------:R-:W-:Y:S01]  /*52f0*/  UMOV UR27, UR35 ;  /* 0x00000023001b7c82 */ /* 0x000fe20008000000 */
[----:B------:R-:W-:Y:S01]  /*5300*/  UMOV UR28, UR36 ;  /* 0x00000024001c7c82 */ /* 0x000fe20008000000 */
[----:B------:R-:W-:Y:S02]  /*5310*/  UMOV UR29, UR37 ;  /* 0x00000025001d7c82 */ /* 0x000fe40008000000 */
        /* <DEDUP_REMOVED lines=10> */
.L_x_154:
[----:B------:R-:W-:Y:S01]  /*53c0*/  @!P2 IADD3 R3, P1, PT, R14, 0x580, RZ ;  /* 0x000005800e03a810 */ /* 0x000fe20007f3e0ff */
[----:B------:R-:W-:Y:S01]  /*53d0*/  VOTEU.ALL UP0, P2 ;  /* 0x0000000000ff7886 */ /* 0x000fe20001000000 */
[----:B------:R-:W-:Y:S01]  /*53e0*/  UMOV UR6, 0x0 ;  /* 0x0000000000067882 */ /* 0x000fe20000000000 */
[----:B------:R-:W-:Y:S01]  /*53f0*/  UMOV UR7, 0x10000000 ;  /* 0x1000000000077882 */ /* 0x000fe20000000000 */
[----:B------:R-:W-:Y:S01]  /*5400*/  @!P2 R2UR UR5, R3 ;  /* 0x000000000305a2ca */ /* 0x000fe200000e0000 */
[----:B-1----:R-:W-:Y:S01]  /*5410*/  @!P2 IMAD.X R0, RZ, RZ, R15, P1 ;  /* 0x000000ffff00a224 */ /* 0x002fe200008e060f */
[----:B------:R-:W-:Y:S01]  /*5420*/  @!UP0 UIADD3 UR18, UPT, UPT, UR34, 0x20, URZ ;  /* 0x0000002022128890 */ /* 0x000fe2000fffe0ff */
[----:B------:R-:W-:Y:S01]  /*5430*/  @P0 SHF.R.U32.HI R4, RZ, 0x10, R5 ;  /* 0x00000010ff040819 */ /* 0x000fe20000011605 */
[----:B------:R-:W-:Y:S02]  /*5440*/  @!UP0 UIADD3 UR16, UPT, UPT, UR31, 0x4200, URZ ;  /* 0x000042001f108890 */ /* 0x000fe4000fffe0ff */
[----:B------:R-:W-:Y:S01]  /*5450*/  @!P2 R2UR UR4, R0 ;  /* 0x000000000004a2ca */ /* 0x000fe200000e0000 */
[----:B------:R-:W-:Y:S01]  /*5460*/  VOTEU.ALL UP0, P2 ;  /* 0x0000000000ff7886 */ /* 0x000fe20001000000 */
[----:B------:R-:W-:Y:S01]  /*5470*/  @!P2 IMAD.MOV.U32 R0, RZ, RZ, 0x2000 ;  /* 0x00002000ff00a424 */ /* 0x000fe200078e00ff */
[----:B------:R-:W-:Y:S01]  /*5480*/  UMOV UR19, UR35 ;  /* 0x0000002300137c82 */ /* 0x000fe20008000000 */
[----:B------:R-:W-:Y:S01]  /*5490*/  UMOV UR20, UR36 ;  /* 0x0000002400147c82 */ /* 0x000fe20008000000 */
[----:B------:R-:W-:Y:S01]  /*54a0*/  UMOV UR21, UR37 ;  /* 0x0000002500157c82 */ /* 0x000fe20008000000 */
[----:B------:R-:W-:Y:S01]  /*54b0*/  @P0 R2UR UR49, R4 ;  /* 0x00000000043102ca */ /* 0x000fe200000e0000 */
        /* <DEDUP_REMOVED lines=10> */
.L_x_156:
[----:B------:R-:W-:Y:S01]  /*5560*/  @!P2 IADD3 R3, P0, PT, R14, 0x580, RZ ;  /* 0x000005800e03a810 */ /* 0x000fe20007f1e0ff */
[----:B------:R-:W-:Y:S01]  /*5570*/  VOTEU.ALL UP0, P2 ;  /* 0x0000000000ff7886 */ /* 0x000fe20001000000 */
[----:B------:R-:W-:Y:S01]  /*5580*/  UMOV UR6, 0x0 ;  /* 0x0000000000067882 */ /* 0x000fe20000000000 */
[----:B------:R-:W-:Y:S01]  /*5590*/  UMOV UR7, 0x10000000 ;  /* 0x1000000000077882 */ /* 0x000fe20000000000 */
[----:B------:R-:W-:Y:S01]  /*55a0*/  @!P2 R2UR UR5, R3 ;  /* 0x000000000305a2ca */ /* 0x000fe200000e0000 */
[----:B-1----:R-:W-:Y:S01]  /*55b0*/  @!P2 IMAD.X R0, RZ, RZ, R15, P0 ;  /* 0x000000ffff00a224 */ /* 0x002fe200000e060f */
[----:B------:R-:W-:Y:S01]  /*55c0*/  @!UP0 UIADD3 UR10, UPT, UPT, UR34, 0x30, URZ ;  /* 0x00000030220a8890 */ /* 0x000fe2000fffe0ff */
[----:B------:R-:W-:Y:S01]  /*55d0*/  LOP3.LUT R10, R10, 0x1, RZ, 0x3c, !PT ;  /* 0x000000010a0a7812 */ /* 0x000fe200078e3cff */
[----:B------:R-:W-:Y:S01]  /*55e0*/  @!UP0 UIADD3 UR8, UPT, UPT, UR31, 0x6200, URZ ;  /* 0x000062001f088890 */ /* 0x000fe2000fffe0ff */
[----:B------:R-:W-:Y:S01]  /*55f0*/  LOP3.LUT R9, R9, 0x1, RZ, 0x3c, !PT ;  /* 0x0000000109097812 */ /* 0x000fe200078e3cff */
[----:B------:R-:W-:Y:S01]  /*5600*/  @!UP0 UIADD3 UR9, UPT, UPT, UR31, 0x58, URZ ;  /* 0x000000581f098890 */ /* 0x000fe2000fffe0ff */
[----:B------:R-:W-:Y:S01]  /*5610*/  @!P2 R2UR UR4, R0 ;  /* 0x000000000004a2ca */ /* 0x000fe200000e0000 */
[----:B------:R-:W-:Y:S01]  /*5620*/  VOTEU.ALL UP0, P2 ;  /* 0x0000000000ff7886 */ /* 0x000fe20001000000 */
[----:B------:R-:W-:Y:S01]  /*5630*/  UMOV UR11, UR35 ;  /* 0x00000023000b7c82 */ /* 0x000fe20008000000 */
[----:B------:R-:W-:Y:S01]  /*5640*/  UMOV UR12, UR36 ;  /* 0x00000024000c7c82 */ /* 0x000fe20008000000 */
[----:B------:R-:W-:Y:S01]  /*5650*/  UMOV UR13, UR37 ;  /* 0x00000025000d7c82 */ /* 0x000fe20008000000 */
[----:B------:R-:W-:Y:S01]  /*5660*/  UIADD3 UR20, UPT, UPT, UR14, UR55, URZ ;  /* 0x000000370e147290 */ /* 0x000fe2000fffe0ff */
[----:B------:R-:W-:Y:S01]  /*5670*/  IMAD.U32 R4, RZ, RZ, UR5 ;  /* 0x00000005ff047e24 */ /* 0x000fe2000f8e00ff */
[----:B------:R-:W-:Y:S02]  /*5680*/  UIADD3 UR24, UPT, UPT, UR15, UR54, URZ ;  /* 0x000000360f187290 */ /* 0x000fe4000fffe0ff */
[----:B------:R-:W-:Y:S04]  /*5690*/  UPLOP3.LUT UP2, UPT, UPT, UPT, UPT, 0x80, 0x8 ;  /* 0x000000000008789c */ /* 0x000fe80003f4f070 */
[----:B------:R-:W-:Y:S01]  /*56a0*/  IMAD.U32 R5, RZ, RZ, UR4 ;  /* 0x00000004ff057e24 */ /* 0x000fe2000f8e00ff */
[----:B------:R-:W-:Y:S04]  /*56b0*/  @!P2 R2UR UR4, R4 ;  /* 0x000000000404a2ca */ /* 0x000fe800000e0000 */
[----:B------:R-:W-:Y:S11]  /*56c0*/  @!P2 R2UR UR5, R5 ;  /* 0x000000000505a2ca */ /* 0x000ff600000e0000 */
[----:B------:R-:W-:Y:S02]  /*56d0*/  @!UPT UIADD3 URZ, UPT, UPT, URZ, URZ, URZ ;  /* 0x000000fffffff290 */ /* 0x000fe4000fffe0ff */
[----:B------:R1:W-:Y:S01]  /*56e0*/  @!UP0 UTMALDG.4D [UR8], [UR4], desc[UR6] ;  /* 0x00000608040085b4 */ /* 0x0003e20008019000 */
[----:B------:R1:W-:Y:S01]  /*56f0*/  @!P2 SYNCS.ARRIVE.TRANS64.RED.A0TR RZ, [UR31+0x58], R2 ;  /* 0x00005802ffffa9a7 */ /* 0x0003e2000830041f */
[----:B------:R-:W-:Y:S01]  /*5700*/  SYNCS.ARRIVE.TRANS64.RED.A1T0 RZ, [UR58], RZ ;  /* 0x000000ffffff79a7 */ /* 0x000fe2000810043a */
[----:B------:R-:W-:Y:S05]  /*5710*/  BRA.U UP3, `(.L_x_70) ;  /* 0xffffffed03c47547 */ /* 0x000fea000b83ffff */
[----:B-1----:R-:W-:-:S04]  /*5720*/  SHF.L.U32 R2, R10, 0x1f, RZ ;  /* 0x0000001f0a027819 */ /* 0x002fc800000006ff */
[----:B------:R-:W1:Y:S02]  /*5730*/  SYNCS.PHASECHK.TRANS64.TRYWAIT P0, [UR31+0x60], R2 ;  /* 0x00006002ff0075a7 */ /* 0x000e64000800111f */
[----:B-1----:R-:W-:Y:S05]  /*5740*/  @!P0 BRA `(.L_x_71) ;  /* 0x00000044001c8947 */ /* 0x002fea0003800000 */
.L_x_158:
[----:B------:R-:W2:Y:S02]  /*5750*/  SYNCS.PHASECHK.TRANS64.TRYWAIT P0, [UR31+0x68], R2 ;  /* 0x00006802ff0075a7 */ /* 0x000ea4000800111f */
[----:B--2---:R-:W-:Y:S05]  /*5760*/  @!P0 BRA `(.L_x_72) ;  /* 0x00000044002c8947 */ /* 0x004fea0003800000 */
.L_x_160:
[----:B------:R-:W2:Y:S02]  /*5770*/  SYNCS.PHASECHK.TRANS64.TRYWAIT P0, [UR31+0x70], R2 ;  /* 0x00007002ff0075a7 */ /* 0x000ea4000800111f */
[----:B--2---:R-:W-:Y:S05]  /*5780*/  @!P0 BRA `(.L_x_73) ;  /* 0x00000044003c8947 */ /* 0x004fea0003800000 */
.L_x_162:
[----:B-1----:R-:W-:-:S07]  /*5790*/  MOV R0, UR31 ;  /* 0x0000001f00007c02 */ /* 0x002fce0008000f00 */
.L_x_74:
[----:B-1----:R-:W-:-:S04]  /*57a0*/  SHF.L.U32 R2, R10, 0x1f, RZ ;  /* 0x0000001f0a027819 */ /* 0x002fc800000006ff */
[----:B------:R1:W2:Y:S03]  /*57b0*/  SYNCS.PHASECHK.TRANS64.TRYWAIT P0, [R0+URZ+0x78], R2 ;  /* 0x00007802000075a7 */ /* 0x0002a600080011ff */
[----:B--2---:R-:W-:Y:S05]  /*57c0*/  @!P0 NANOSLEEP.SYNCS 0x989680 ;  /* 0x009896800000895d */ /* 0x004fea0003900000 */
[----:B------:R-:W2:Y:S02]  /*57d0*/  @!P0 SYNCS.PHASECHK.TRANS64 P0, [R0+URZ+0x78], R2 ;  /* 0x00007802000085a7 */ /* 0x000ea400080010ff */
[----:B--2---:R-:W-:Y:S05]  /*57e0*/  @P0 EXIT ;  /* 0x000000000000094d */ /* 0x004fea0003800000 */
[----:B------:R-:W-:Y:S05]  /*57f0*/  BRA `(.L_x_74) ;  /* 0xfffffffc00e87947 */ /* 0x000fea000383ffff */
.L_x_59:
[----:B------:R-:W-:-:S06]  /*5800*/  UISETP.GE.AND UP0, UPT, UR18, 0x4, UPT ;  /* 0x000000041200788c */ /* 0x000fcc000bf06270 */
[----:B------:R-:W-:-:S13]  /*5810*/  PLOP3.LUT P0, PT, PT, PT, UP0, 0x80, 0x8 ;  /* 0x000000000008781c */ /* 0x000fda0003f0f008 */
[----:B-1----:R-:W-:Y:S05]  /*5820*/  @!P0 EXIT ;  /* 0x000000000000894d */ /* 0x002fea0003800000 */
[----:B------:R-:W1:Y:S08]  /*5830*/  S2UR UR4, SR_CgaCtaId ;  /* 0x00000000000479c3 */ /* 0x000e700000008800 */
[----:B------:R-:W-:Y:S01]  /*5840*/  BAR.SYNC.DEFER_BLOCKING 0x6, 0xa0 ;  /* 0x0182800000007b1d */ /* 0x000fe20000010000 */
[C---:B------:R-:W-:Y:S01]  /*5850*/  IMAD.SHL.U32 R0, R59.reuse, 0x10, RZ ;  /* 0x000000103b007824 */ /* 0x040fe200078e00ff */
[C---:B------:R-:W-:Y:S01]  /*5860*/  LOP3.LUT R60, R59.reuse, 0x60, RZ, 0xc0, !PT ;  /* 0x000000603b3c7812 */ /* 0x040fe200078ec0ff */
[C---:B------:R-:W-:Y:S01]  /*5870*/  IMAD.SHL.U32 R58, R59.reuse, 0x2, RZ ;  /* 0x000000023b3a7824 */ /* 0x040fe200078e00ff */
[C---:B------:R-:W-:Y:S01]  /*5880*/  LOP3.LUT R67, R59.reuse, 0x2, RZ, 0xc0, !PT ;  /* 0x000000023b437812 */ /* 0x040fe200078ec0ff */
[----:B------:R-:W-:Y:S01]  /*5890*/  IMAD.U32 R23, R59, 0x10000, RZ ;  /* 0x000100003b177824 */ /* 0x000fe200078e00ff */
[----:B------:R-:W-:-:S02]  /*58a0*/  UMOV UR48, 0x400 ;  /* 0x0000040000307882 */ /* 0x000fc40000000000 */
[----:B------:R-:W2:Y:S01]  /*58b0*/  LDC.64 R50, c[0x0][0x8b0] ;  /* 0x00022c00ff327b82 */ /* 0x000ea20000000a00 */
[----:B------:R-:W3:Y:S01]  /*58c0*/  LDCU.64 UR6, c[0x0][0x890] ;  /* 0x00011200ff0677ac */ /* 0x000ee20008000a00 */
[----:B------:R-:W-:Y:S01]  /*58d0*/  LOP3.LUT R4, R0, 0x60, RZ, 0xc0, !PT ;  /* 0x0000006000047812 */ /* 0x000fe200078ec0ff */
[----:B------:R-:W-:Y:S01]  /*58e0*/  HFMA2 R55, -RZ, RZ, 0, 0 ;  /* 0x00000000ff377431 */ /* 0x000fe200000001ff */
[----:B------:R-:W-:Y:S01]  /*58f0*/  LOP3.LUT R59, R59, 0x4, RZ, 0xc0, !PT ;  /* 0x000000043b3b7812 */ /* 0x000fe200078ec0ff */
[----:B------:R-:W-:Y:S01]  /*5900*/  USHF.R.S32.HI UR52, URZ, 0x1f, UR5 ;  /* 0x0000001fff347899 */ /* 0x000fe20008011405 */
[----:B------:R-:W-:Y:S01]  /*5910*/  LOP3.LUT R58, R4, 0xc, R58, 0xf8, !PT ;  /* 0x0000000c043a7812 */ /* 0x000fe200078ef83a */
[----:B------:R-:W-:Y:S01]  /*5920*/  IMAD.MOV.U32 R57, RZ, RZ, 0x1 ;  /* 0x00000001ff397424 */ /* 0x000fe200078e00ff */
[----:B------:R-:W4:Y:S01]  /*5930*/  LDC.64 R48, c[0x0][0x8a8] ;  /* 0x00022a00ff307b82 */ /* 0x000f220000000a00 */
[----:B------:R-:W-:Y:S01]  /*5940*/  ULEA.HI UR52, UR52, UR5, URZ, 0x6 ;  /* 0x0000000534347291 */ /* 0x000fe2000f8f30ff */
[----:B------:R-:W-:Y:S01]  /*5950*/  LOP3.LUT R58, R58, 0x790, R0, 0xf8, !PT ;  /* 0x000007903a3a7812 */ /* 0x000fe200078ef800 */
[----:B------:R-:W-:Y:S01]  /*5960*/  IMAD.MOV.U32 R22, RZ, RZ, RZ ;  /* 0x000000ffff167224 */ /* 0x000fe200078e00ff */
[----:B------:R-:W-:Y:S01]  /*5970*/  LOP3.LUT R23, R23, 0x600000, RZ, 0xc0, !PT ;  /* 0x0060000017177812 */ /* 0x000fe200078ec0ff */
[----:B------:R-:W-:Y:S01]  /*5980*/  IMAD.MOV.U32 R56, RZ, RZ, RZ ;  /* 0x000000ffff387224 */ /* 0x000fe200078e00ff */
[----:B------:R-:W2:Y:S01]  /*5990*/  LDCU UR61, c[0x0][0x370] ;  /* 0x00006e00ff3d77ac */ /* 0x000ea20008000800 */
[----:B-1----:R-:W-:Y:S01]  /*59a0*/  ULEA UR48, UR4, UR48, 0x18 ;  /* 0x0000003004307291 */ /* 0x002fe2000f8ec0ff */
[----:B---3--:R-:W-:Y:S01]  /*59b0*/  MOV R64, UR6 ;  /* 0x0000000600407c02 */ /* 0x008fe20008000f00 */
[----:B------:R-:W-:Y:S01]  /*59c0*/  IMAD.U32 R63, RZ, RZ, UR7 ;  /* 0x00000007ff3f7e24 */ /* 0x000fe2000f8e00ff */
[----:B------:R-:W1:Y:S01]  /*59d0*/  LDCU UR45, c[0x0][0xb0c] ;  /* 0x00016180ff2d77ac */ /* 0x000e620008000800 */
[----:B------:R-:W-:-:S05]  /*59e0*/  UIADD3 UR4, UPT, UPT, UR48, 0x200, URZ ;  /* 0x0000020030047890 */ /* 0x000fca000fffe0ff */
[----:B------:R-:W3:Y:S01]  /*59f0*/  LDS R2, [UR48+0xe0] ;  /* 0x0000e030ff027984 */ /* 0x000ee20008000800 */
[----:B------:R-:W1:Y:S01]  /*5a00*/  LDCU UR38, c[0x0][0xb30] ;  /* 0x00016600ff2677ac */ /* 0x000e620008000800 */
[----:B------:R-:W-:Y:S01]  /*5a10*/  MOV R52, UR4 ;  /* 0x0000000400347c02 */ /* 0x000fe20008000f00 */
[----:B------:R-:W1:Y:S03]  /*5a20*/  LDCU.64 UR54, c[0x0][0x888] ;  /* 0x00011100ff3677ac */ /* 0x000e660008000a00 */
[----:B------:R-:W-:Y:S01]  /*5a30*/  LEA R58, R58, R52, 0x2 ;  /* 0x000000343a3a7211 */ /* 0x000fe200078e10ff */
[----:B------:R-:W1:Y:S04]  /*5a40*/  LDCU.64 UR46, c[0x0][0xb28] ;  /* 0x00016500ff2e77ac */ /* 0x000e680008000a00 */
[--C-:B------:R-:W-:Y:S01]  /*5a50*/  IMAD R67, R67, -0x10, R58.reuse ;  /* 0xfffffff043437824 */ /* 0x100fe200078e023a */
[----:B------:R-:W1:Y:S01]  /*5a60*/  LDCU.128 UR56, c[0x0][0xb10] ;  /* 0x00016200ff3877ac */ /* 0x000e620008000c00 */
[----:B------:R-:W-:Y:S01]  /*5a70*/  IMAD R66, R59, -0x10, R58 ;  /* 0xfffffff03b427824 */ /* 0x000fe200078e023a */
[----:B------:R-:W1:Y:S01]  /*5a80*/  LDCU UR60, c[0x0][0x374] ;  /* 0x00006e80ff3c77ac */ /* 0x000e620008000800 */
[----:B------:R-:W-:Y:S01]  /*5a90*/  USHF.R.S32.HI UR52, URZ, 0x6, UR52 ;  /* 0x00000006ff347899 */ /* 0x000fe20008011434 */
[----:B------:R-:W-:Y:S01]  /*5aa0*/  UMOV UR53, URZ ;  /* 0x000000ff00357c82 */ /* 0x000fe20008000000 */
[----:B------:R-:W-:Y:S01]  /*5ab0*/  UMOV UR50, URZ ;  /* 0x000000ff00327c82 */ /* 0x000fe20008000000 */
[C---:B---3--:R-:W-:Y:S01]  /*5ac0*/  VIADD R3, R2.reuse, 0x40 ;  /* 0x0000004002037836 */ /* 0x048fe20000000000 */
[----:B------:R-:W-:-:S04]  /*5ad0*/  LOP3.LUT R2, R2, 0xffff, RZ, 0xc0, !PT ;  /* 0x0000ffff02027812 */ /* 0x000fc800078ec0ff */
[----:B------:R-:W-:-:S05]  /*5ae0*/  LOP3.LUT R3, R3, 0xffff, RZ, 0xc0, !PT ;  /* 0x0000ffff03037812 */ /* 0x000fca00078ec0ff */
[----:B-12-4-:R3:W-:Y:S02]  /*5af0*/  STL.64 [R1], R2 ;  /* 0x0000000201007387 */ /* 0x0167e40000100a00 */
.L_x_118:
[----:B---3--:R-:W-:Y:S04]  /*5b00*/  SHF.L.U32 R2, R55, 0x1f, RZ ;  /* 0x0000001f37027819 */ /* 0x008fe800000006ff */
[----:B-1----:R-:W1:Y:S02]  /*5b10*/  SYNCS.PHASECHK.TRANS64.TRYWAIT P0, [UR48+0x90], R2 ;  /* 0x00009002ff0075a7 */ /* 0x002e640008001130 */
[----:B-1----:R-:W-:Y:S05]  /*5b20*/  @!P0 BRA `(.L_x_75) ;  /* 0x00000040006c8947 */ /* 0x002fea0003800000 */
.L_x_164:
[----:B------:R-:W2:Y:S01]  /*5b30*/  LDS.128 R4, [UR48+0xd0] ;  /* 0x0000d030ff047984 */ /* 0x000ea20008000c00 */
[----:B------:R-:W-:Y:S01]  /*5b40*/  UIADD3 UR4, UPT, UPT, UR48, 0x98, URZ ;  /* 0x0000009830047890 */ /* 0x000fe2000fffe0ff */
[----:B-1----:R-:W-:Y:S01]  /*5b50*/  IMAD R2, R22, 0x4, R1 ;  /* 0x0000000416027824 */ /* 0x002fe200078e0201 */
[----:B------:R-:W-:Y:S02]  /*5b60*/  UISETP.GE.AND UP0, UPT, UR39, 0x1, UPT ;  /* 0x000000012700788c */ /* 0x000fe4000bf06270 */
[----:B------:R-:W-:Y:S01]  /*5b70*/  UPRMT UR4, URZ, 0x654, UR4 ;  /* 0x00000654ff047896 */ /* 0x000fe20008000004 */
[----:B------:R-:W-:Y:S01]  /*5b80*/  @!PT LDS RZ, [RZ] ;  /* 0x00000000fffff984 */ /* 0x000fe20000000800 */
[----:B------:R-:W-:Y:S01]  /*5b90*/  @!PT LDS RZ, [RZ] ;  /* 0x00000000fffff984 */ /* 0x000fe20000000800 */
[----:B------:R-:W-:Y:S01]  /*5ba0*/  @!PT LDS RZ, [RZ] ;  /* 0x00000000fffff984 */ /* 0x000fe20000000800 */
[----:B------:R-:W-:Y:S01]  /*5bb0*/  @!PT LDS RZ, [RZ] ;  /* 0x00000000fffff984 */ /* 0x000fe20000000800 */
[----:B------:R1:W-:Y:S06]  /*5bc0*/  MEMBAR.ALL.CTA ;  /* 0x0000000000007992 */ /* 0x0003ec0000008000 */
[----:B-1----:R-:W1:Y:S02]  /*5bd0*/  FENCE.VIEW.ASYNC.S ;  /* 0x00000000000073c6 */ /* 0x002e640000000000 */
[----:B-1----:R-:W-:Y:S06]  /*5be0*/  SYNCS.ARRIVE.TRANS64.RED.A1T0 RZ, [UR4], RZ ;  /* 0x000000ffffff79a7 */ /* 0x002fec0008100404 */
[----:B------:R-:W5:Y:S01]  /*5bf0*/  LDL R2, [R2] ;  /* 0x0000000002027983 */ /* 0x000f620000100800 */
[----:B--2---:R-:W-:Y:S11]  /*5c00*/  LOP3.LUT P0, RZ, R6, 0x1, RZ, 0xc0, !PT ;  /* 0x0000000106ff7812 */ /* 0x004ff6000780c0ff */
[----:B------:R-:W-:Y:S02]  /*5c10*/  @!UPT UIADD3 URZ, UPT, UPT, URZ, URZ, URZ ;  /* 0x000000fffffff290 */ /* 0x000fe4000fffe0ff */
[----:B------:R-:W-:Y:S01]  /*5c20*/  VOTEU.ANY UP1, P0 ;  /* 0x0000000000ff7886 */ /* 0x000fe20000020100 */
[----:B------:R-:W-:Y:S01]  /*5c30*/  PLOP3.LUT P0, PT, PT, PT, UP1, 0x80, 0x8 ;  /* 0x000000000008781c */ /* 0x000fe20003f0f018 */
[----:B------:R-:W-:Y:S11]  /*5c40*/  UP2UR UR62, UPR, URZ, 0x2 ;  /* 0x00000002ff3e7883 */ /* 0x000ff60008000000 */
[----:B------:R-:W-:Y:S01]  /*5c50*/  @!UPT UIADD3 URZ, UPT, UPT, URZ, URZ, URZ ;  /* 0x000000fffffff290 */ /* 0x000fe2000fffe0ff */
[----:B------:R-:W-:Y:S02]  /*5c60*/  @P0 MOV R3, R4 ;  /* 0x0000000400030202 */ /* 0x000fe40000000f00 */
[----:B------:R-:W-:Y:S02]  /*5c70*/  @P0 LOP3.LUT R0, R5, 0xffff, RZ, 0xc0, !PT ;  /* 0x0000ffff05000812 */ /* 0x000fe400078ec0ff */
[----:B------:R-:W-:Y:S02]  /*5c80*/  @P0 R2UR UR5, R3 ;  /* 0x00000000030502ca */ /* 0x000fe400000e0000 */
[----:B------:R-:W-:Y:S01]  /*5c90*/  @P0 R2UR UR4, R0 ;  /* 0x00000000000402ca */ /* 0x000fe200000e0000 */
[----:B------:R-:W-:Y:S05]  /*5ca0*/  IMAD.U32 R0, RZ, RZ, UR52 ;  /* 0x00000034ff007e24 */ /* 0x000fea000f8e00ff */
[----:B------:R-:W-:Y:S05]  /*5cb0*/  IABS R3, R0 ;  /* 0x0000000000037213 */ /* 0x000fea0000000000 */
[----:B------:R-:W-:Y:S02]  /*5cc0*/  @UP1 UMOV UR37, UR5 ;  /* 0x0000000500251c82 */ /* 0x000fe40008000000 */
[----:B------:R-:W-:Y:S01]  /*5cd0*/  @UP1 UMOV UR36, UR4 ;  /* 0x0000000400241c82 */ /* 0x000fe20008000000 */
[----:B------:R-:W-:Y:S05]  /*5ce0*/  BRA.U !UP0, `(.L_x_76) ;  /* 0x0000000108cc7547 */ /* 0x000fea000b800000 */
[----:B------:R-:W1:Y:S01]  /*5cf0*/  LDCU UR9, c[0x0][0xb20] ;  /* 0x00016400ff0977ac */ /* 0x000e620008000800 */
[----:B------:R-:W-:Y:S02]  /*5d00*/  UIMAD.WIDE.U32 UR4, UR60, UR59, URZ ;  /* 0x0000003b3c0472a5 */ /* 0x000fe4000f8e00ff */
[----:B------:R-:W-:Y:S02]  /*5d10*/  UIMAD.WIDE.U32 UR6, UR61, UR56, URZ ;  /* 0x000000383d0672a5 */ /* 0x000fe4000f8e00ff */
[----:B------:R-:W-:Y:S02]  /*5d20*/  UIMAD.WIDE.U32 UR10, UR36, UR59, URZ ;  /* 0x0000003b240a72a5 */ /* 0x000fe4000f8e00ff */
[----:B------:R-:W-:Y:S02]  /*5d30*/  UISETP.NE.AND UP0, UPT, UR58, 0x1, UPT ;  /* 0x000000013a00788c */ /* 0x000fe4000bf05270 */
[----:B------:R-:W-:Y:S02]  /*5d40*/  UISETP.NE.AND UP1, UPT, UR45, 0x1, UPT ;  /* 0x000000012d00788c */ /* 0x000fe4000bf25270 */
[----:B------:R-:W-:Y:S02]  /*5d50*/  UISETP.NE.AND UP2, UPT, UR39, 0x1, UPT ;  /* 0x000000012700788c */ /* 0x000fe4000bf45270 */
[----:B------:R-:W-:Y:S01]  /*5d60*/  UIMAD.WIDE.U32 UR12, UR37, UR56, URZ ;  /* 0x00000038250c72a5 */ /* 0x000fe2000f8e00ff */
[----:B------:R-:W-:Y:S01]  /*5d70*/  UMOV UR4, UR5 ;  /* 0x0000000500047c82 */ /* 0x000fe20008000000 */
[----:B------:R-:W-:Y:S01]  /*5d80*/  UMOV UR6, UR11 ;  /* 0x0000000b00067c82 */ /* 0x000fe20008000000 */
[----:B-1----:R-:W-:Y:S03]  /*5d90*/  USHF.R.U32.HI UR8, URZ, UR9, UR4 ;  /* 0x00000009ff087299 */ /* 0x002fe60008011604 */
[----:B------:R-:W-:Y:S02]  /*5da0*/  UMOV UR4, UR7 ;  /* 0x0000000700047c82 */ /* 0x000fe40008000000 */
[----:B------:R-:W-:Y:S02]  /*5db0*/  USHF.R.U32.HI UR5, URZ, UR57, UR4 ;  /* 0x00000039ff057299 */ /* 0x000fe40008011604 */
[----:B------:R-:W-:Y:S02]  /*5dc0*/  USEL UR4, UR60, UR8, !UP0 ;  /* 0x000000083c047287 */ /* 0x000fe4000c000000 */
[----:B------:R-:W-:Y:S02]  /*5dd0*/  USHF.R.U32.HI UR8, URZ, UR9, UR6 ;  /* 0x00000009ff087299 */ /* 0x000fe40008011606 */
[----:B------:R-:W-:Y:S02]  /*5de0*/  UIMAD.WIDE.U32 UR6, UR4, UR46, URZ ;  /* 0x0000002e040672a5 */ /* 0x000fe4000f8e00ff */
[----:B------:R-:W-:Y:S02]  /*5df0*/  USEL UR9, UR61, UR5, !UP1 ;  /* 0x000000053d097287 */ /* 0x000fe4000c800000 */
[----:B------:R-:W-:Y:S02]  /*5e00*/  USEL UR8, UR36, UR8, !UP0 ;  /* 0x0000000824087287 */ /* 0x000fe4000c000000 */
[----:B------:R-:W-:Y:S01]  /*5e10*/  UIMAD.WIDE.U32 UR10, UR9, UR46, URZ ;  /* 0x0000002e090a72a5 */ /* 0x000fe2000f8e00ff */
[----:B------:R-:W-:Y:S01]  /*5e20*/  UMOV UR6, UR7 ;  /* 0x0000000700067c82 */ /* 0x000fe20008000000 */
[----:B------:R-:W-:Y:S01]  /*5e30*/  UMOV UR5, UR13 ;  /* 0x0000000d00057c82 */ /* 0x000fe20008000000 */
[----:B------:R-:W-:Y:S02]  /*5e40*/  @UP2 USHF.R.U32.HI UR4, URZ, UR47, UR6 ;  /* 0x0000002fff042299 */ /* 0x000fe40008011606 */
[----:B------:R-:W-:Y:S02]  /*5e50*/  USHF.R.U32.HI UR5, URZ, UR57, UR5 ;  /* 0x00000039ff057299 */ /* 0x000fe40008011605 */
[----:B------:R-:W-:Y:S02]  /*5e60*/  UIMAD UR4, UR39, UR4, URZ ;  /* 0x00000004270472a4 */ /* 0x000fe4000f8e02ff */
[----:B------:R-:W-:Y:S02]  /*5e70*/  USEL UR5, UR37, UR5, !UP1 ;  /* 0x0000000525057287 */ /* 0x000fe4000c800000 */
[----:B------:R-:W-:Y:S01]  /*5e80*/  UISETP.GE.AND UP0, UPT, UR8, UR4, UPT ;  /* 0x000000040800728c */ /* 0x000fe2000bf06270 */
[----:B------:R-:W-:Y:S01]  /*5e90*/  UMOV UR6, UR11 ;  /* 0x0000000b00067c82 */ /* 0x000fe20008000000 */
[----:B------:R-:W-:Y:S02]  /*5ea0*/  UIMAD.WIDE.U32 UR10, UR8, UR46, URZ ;  /* 0x0000002e080a72a5 */ /* 0x000fe4000f8e00ff */
[----:B------:R-:W-:Y:S04]  /*5eb0*/  @UP2 USHF.R.U32.HI UR9, URZ, UR47, UR6 ;  /* 0x0000002fff092299 */ /* 0x000fe80008011606 */
[----:B------:R-:W-:Y:S01]  /*5ec0*/  UIMAD UR6, UR39, UR9, URZ ;  /* 0x00000009270672a4 */ /* 0x000fe2000f8e02ff */
[----:B------:R-:W-:Y:S03]  /*5ed0*/  UMOV UR4, UR11 ;  /* 0x0000000b00047c82 */ /* 0x000fe60008000000 */
[----:B------:R-:W-:Y:S02]  /*5ee0*/  UISETP.GE.OR UP0, UPT, UR5, UR6, UP0 ;  /* 0x000000060500728c */ /* 0x000fe40008706670 */
[----:B------:R-:W-:Y:S02]  /*5ef0*/  USHF.R.U32.HI UR4, URZ, UR47, UR4 ;  /* 0x0000002fff047299 */ /* 0x000fe40008011604 */
[----:B------:R-:W-:Y:S02]  /*5f00*/  UIMAD.WIDE.U32 UR6, UR5, UR46, URZ ;  /* 0x0000002e050672a5 */ /* 0x000fe4000f8e00ff */
[----:B------:R-:W-:Y:S02]  /*5f10*/  USEL UR11, UR8, UR4, !UP2 ;  /* 0x00000004080b7287 */ /* 0x000fe4000d000000 */
[----:B------:R-:W-:Y:S02]  /*5f20*/  UIADD3 UR6, UPT, UPT, -UR5, URZ, URZ ;  /* 0x000000ff05067290 */ /* 0x000fe4000fffe1ff */
[----:B------:R-:W-:Y:S02]  /*5f30*/  UIADD3 UR10, UPT, UPT, -UR11, URZ, URZ ;  /* 0x000000ff0b0a7290 */ /* 0x000fe4000fffe1ff */
[----:B------:R-:W-:Y:S02]  /*5f40*/  UIMAD UR6, UR45, UR6, UR37 ;  /* 0x000000062d0672a4 */ /* 0x000fe4000f8e0225 */
[----:B------:R-:W-:Y:S01]  /*5f50*/  UIMAD UR10, UR39, UR10, UR8 ;  /* 0x0000000a270a72a4 */ /* 0x000fe2000f8e0208 */
[----:B------:R-:W-:Y:S01]  /*5f60*/  @!UP0 UMOV UR4, UR7 ;  /* 0x0000000700048c82 */ /* 0x000fe20008000000 */
[----:B------:R-:W-:Y:S02]  /*5f70*/  UIADD3 UR7, UPT, UPT, -UR8, URZ, URZ ;  /* 0x000000ff08077290 */ /* 0x000fe4000fffe1ff */
[----:B------:R-:W-:Y:S04]  /*5f80*/  @!UP0 USHF.R.U32.HI UR4, URZ, UR47, UR4 ;  /* 0x0000002fff048299 */ /* 0x000fe80008011604 */
[----:B------:R-:W-:Y:S04]  /*5f90*/  @!UP0 USEL UR4, UR5, UR4, !UP2 ;  /* 0x0000000405048287 */ /* 0x000fe8000d000000 */
[----:B------:R-:W-:Y:S02]  /*5fa0*/  @!UP0 UIMAD UR9, UR9, UR10, UR4 ;  /* 0x0000000a090982a4 */ /* 0x000fe4000f8e0204 */
[----:B------:R-:W-:Y:S02]  /*5fb0*/  @!UP0 UIADD3 UR10, UPT, UPT, UR11, -UR4, URZ ;  /* 0x800000040b0a8290 */ /* 0x000fe4000fffe0ff */
[----:B------:R-:W-:Y:S02]  /*5fc0*/  UIMAD UR4, UR58, UR7, UR36 ;  /* 0x000000073a0472a4 */ /* 0x000fe4000f8e0224 */
[----:B------:R-:W-:Y:S03]  /*5fd0*/  @!UP0 UIMAD UR8, UR10, UR39, UR5 ;  /* 0x000000270a0882a4 */ /* 0x000fe6000f8e0205 */
[----:B------:R-:W-:Y:S02]  /*5fe0*/  @!UP0 UMOV UR5, UR9 ;  /* 0x0000000900058c82 */ /* 0x000fe40008000000 */
[----:B------:R-:W-:Y:S02]  /*5ff0*/  UIMAD UR37, UR5, UR45, UR6 ;  /* 0x0000002d052572a4 */ /* 0x000fe4000f8e0206 */
[----:B------:R-:W-:Y:S11]  /*6000*/  UIMAD UR36, UR8, UR58, UR4 ;  /* 0x0000003a082472a4 */ /* 0x000ff6000f8e0204 */
[----:B------:R-:W-:Y:S01]  /*6010*/  @!UPT UIADD3 URZ, UPT, UPT, URZ, URZ, URZ ;  /* 0x000000fffffff290 */ /* 0x000fe2000fffe0ff */
.L_x_76:
[----:B------:R-:W1:Y:S01]  /*6020*/  LDCU UR11, c[0x0][0x388] ;  /* 0x00007100ff0b77ac */ /* 0x000e620008000800 */
[----:B------:R-:W-:Y:S01]  /*6030*/  R2UR UR6, R3 ;  /* 0x00000000030672ca */ /* 0x000fe200000e0000 */
[----:B------:R-:W-:Y:S01]  /*6040*/  BSSY.RECONVERGENT B6, `(.L_x_77) ;  /* 0x0000074000067945 */ /* 0x000fe20003800200 */
[----:B------:R-:W-:Y:S01]  /*6050*/  IABS R0, R0 ;  /* 0x0000000000007213 */ /* 0x000fe20000000000 */
[----:B------:R-:W-:Y:S01]  /*6060*/  USHF.L.U32 UR42, UR24, 0x7, URZ ;  /* 0x00000007182a7899 */ /* 0x000fe200080006ff */
[----:B------:R-:W-:Y:S03]  /*6070*/  @P0 SHF.R.U32.HI R4, RZ, 0x10, R5 ;  /* 0x00000010ff040819 */ /* 0x000fe60000011605 */
[----:B------:R-:W-:Y:S01]  /*6080*/  IMAD.MOV R0, RZ, RZ, -R0 ;  /* 0x000000ffff007224 */ /* 0x000fe200078e0a00 */
[----:B------:R-:W-:Y:S02]  /*6090*/  @P0 R2UR UR63, R4 ;  /* 0x00000000043f02ca */ /* 0x000fe400000e0000 */
[----:B------:R-:W-:Y:S02]  /*60a0*/  LOP3.LUT P0, RZ, R52, 0x1b0, RZ, 0xc0, !PT ;  /* 0x000001b034ff7812 */ /* 0x000fe4000780c0ff */
[----:B------:R-:W-:Y:S01]  /*60b0*/  R2UR UR9, R0 ;  /* 0x00000000000972ca */ /* 0x000fe200000e0000 */
[----:B------:R-:W2:Y:S10]  /*60c0*/  I2F.RP R3, UR6 ;  /* 0x0000000600037d06 */ /* 0x000eb40008209400 */
[----:B--2---:R-:W2:Y:S01]  /*60d0*/  MUFU.RCP R3, R3 ;  /* 0x0000000300037308 */ /* 0x004ea20000001000 */
[----:B-1----:R-:W-:Y:S05]  /*60e0*/  IMAD.U32 R8, RZ, RZ, UR11 ;  /* 0x0000000bff087e24 */ /* 0x002fea000f8e00ff */
[----:B------:R-:W-:Y:S04]  /*60f0*/  IABS R8, R8 ;  /* 0x0000000800087213 */ /* 0x000fe80000000000 */
[----:B------:R-:W1:Y:S01]  /*6100*/  I2F.RP R10, R8 ;  /* 0x00000008000a7306 */ /* 0x000e620000209400 */
[----:B--2---:R-:W-:Y:S09]  /*6110*/  VIADD R3, R3, 0xffffffe ;  /* 0x0ffffffe03037836 */ /* 0x004ff20000000000 */
[----:B------:R-:W2:Y:S10]  /*6120*/  F2I.FTZ.U32.TRUNC.NTZ R3, R3 ;  /* 0x0000000300037305 */ /* 0x000eb4000021f000 */
[----:B-1----:R-:W1:Y:S01]  /*6130*/  MUFU.RCP R10, R10 ;  /* 0x0000000a000a7308 */ /* 0x002e620000001000 */
[----:B--2---:R-:W-:Y:S01]  /*6140*/  R2UR UR5, R3 ;  /* 0x00000000030572ca */ /* 0x004fe200000e0000 */
[----:B------:R-:W-:Y:S05]  /*6150*/  IMAD.U32 R3, RZ, RZ, UR20 ;  /* 0x00000014ff037e24 */ /* 0x000fea000f8e00ff */
[----:B------:R-:W-:Y:S04]  /*6160*/  IABS R3, R3 ;  /* 0x0000000300037213 */ /* 0x000fe80000000000 */
[----:B------:R-:W-:Y:S01]  /*6170*/  R2UR UR8, R3 ;  /* 0x00000000030872ca */ /* 0x000fe200000e0000 */
[----:B-1----:R-:W-:Y:S02]  /*6180*/  VIADD R10, R10, 0xffffffe ;  /* 0x0ffffffe0a0a7836 */ /* 0x002fe40000000000 */
[----:B------:R-:W-:Y:S02]  /*6190*/  UIADD3 UR4, UPT, UPT, URZ, -UR5, URZ ;  /* 0x80000005ff047290 */ /* 0x000fe4000fffe0ff */
[----:B------:R-:W1:Y:S02]  /*61a0*/  F2I.FTZ.U32.TRUNC.NTZ R11, R10 ;  /* 0x0000000a000b7305 */ /* 0x000e64000021f000 */
[----:B------:R-:W-:Y:S03]  /*61b0*/  UIMAD UR7, UR4, UR6, URZ ;  /* 0x00000006040772a4 */ /* 0x000fe6000f8e02ff */
[----:B------:R-:W-:Y:S02]  /*61c0*/  UMOV UR4, URZ ;  /* 0x000000ff00047c82 */ /* 0x000fe40008000000 */
[----:B------:R-:W-:Y:S07]  /*61d0*/  UIMAD.WIDE.U32 UR4, UR5, UR7, UR4 ;  /* 0x00000007050472a5 */ /* 0x000fee000f8e0004 */
[----:B------:R-:W-:Y:S01]  /*61e0*/  UMOV UR4, UR5 ;  /* 0x0000000500047c82 */ /* 0x000fe20008000000 */
[--C-:B-1----:R-:W-:Y:S01]  /*61f0*/  IMAD.MOV R3, RZ, RZ, -R11.reuse ;  /* 0x000000ffff037224 */ /* 0x102fe200078e0a0b */
[----:B------:R-:W-:Y:S01]  /*6200*/  UIMAD.WIDE.U32 UR4, UR4, UR8, URZ ;  /* 0x00000008040472a5 */ /* 0x000fe2000f8e00ff */
[----:B------:R-:W-:Y:S02]  /*6210*/  IMAD.MOV.U32 R10, RZ, RZ, RZ ;  /* 0x000000ffff0a7224 */ /* 0x000fe400078e00ff */
[----:B------:R-:W-:Y:S04]  /*6220*/  IMAD R3, R3, R8, RZ ;  /* 0x0000000803037224 */ /* 0x000fe800078e02ff */
[----:B------:R-:W-:Y:S01]  /*6230*/  UMOV UR43, UR5 ;  /* 0x00000005002b7c82 */ /* 0x000fe20008000000 */
[----:B------:R-:W-:Y:S01]  /*6240*/  IMAD.HI.U32 R11, R11, R3, R10 ;  /* 0x000000030b0b7227 */ /* 0x000fe200078e000a */
[----:B------:R-:W-:Y:S04]  /*6250*/  UIMAD UR4, UR43, UR9, UR8 ;  /* 0x000000092b0472a4 */ /* 0x000fe8000f8e0208 */
[----:B------:R-:W-:Y:S11]  /*6260*/  UISETP.GT.U32.AND UP0, UPT, UR6, UR4, UPT ;  /* 0x000000040600728c */ /* 0x000ff6000bf04070 */
[----:B------:R-:W-:Y:S02]  /*6270*/  @!UP0 UIADD3 UR4, UPT, UPT, UR4, -UR6, URZ ;  /* 0x8000000604048290 */ /* 0x000fe4000fffe0ff */
[----:B------:R-:W-:Y:S02]  /*6280*/  @!UP0 UIADD3 UR43, UPT, UPT, UR43, 0x1, URZ ;  /* 0x000000012b2b8890 */ /* 0x000fe4000fffe0ff */
[----:B------:R-:W-:Y:S02]  /*6290*/  UISETP.GE.U32.AND UP2, UPT, UR4, UR6, UPT ;  /* 0x000000060400728c */ /* 0x000fe4000bf46070 */
[----:B------:R-:W-:Y:S02]  /*62a0*/  ULOP3.LUT UR4, UR20, UR52, URZ, 0x3c, !UPT ;  /* 0x0000003414047292 */ /* 0x000fe4000f8e3cff */
[----:B------:R-:W-:Y:S02]  /*62b0*/  UISETP.NE.AND UP0, UPT, UR52, URZ, UPT ;  /* 0x000000ff3400728c */ /* 0x000fe4000bf05270 */
[----:B------:R-:W-:Y:S05]  /*62c0*/  UISETP.GE.AND UP1, UPT, UR4, URZ, UPT ;  /* 0x000000ff0400728c */ /* 0x000fea000bf26270 */
[----:B------:R-:W-:Y:S06]  /*62d0*/  @UP2 UIADD3 UR43, UPT, UPT, UR43, 0x1, URZ ;  /* 0x000000012b2b2890 */ /* 0x000fec000fffe0ff */
[----:B------:R-:W-:Y:S02]  /*62e0*/  @!UP1 UIADD3 UR43, UPT, UPT, -UR43, URZ, URZ ;  /* 0x000000ff2b2b9290 */ /* 0x000fe4000fffe1ff */
[----:B------:R-:W-:Y:S02]  /*62f0*/  UISETP.NE.AND UP1, UPT, UR38, 0x1, UPT ;  /* 0x000000012600788c */ /* 0x000fe4000bf25270 */
[----:B------:R-:W-:Y:S06]  /*6300*/  @!UP0 ULOP3.LUT UR43, URZ, UR52, URZ, 0x33, !UPT ;  /* 0x00000034ff2b8292 */ /* 0x000fec000f8e33ff */
[----:B------:R-:W-:Y:S03]  /*6310*/  MOV R0, UR43 ;  /* 0x0000002b00007c02 */ /* 0x000fe60008000f00 */
[----:B------:R-:W1:Y:S01]  /*6320*/  @!UP1 LDCU.128 UR12, c[0x0][0xb10] ;  /* 0x00016200ff0c97ac */ /* 0x000e620008000c00 */
[----:B------:R-:W-:Y:S05]  /*6330*/  IABS R0, R0 ;  /* 0x0000000000007213 */ /* 0x000fea0000000000 */
[----:B------:R-:W-:Y:S01]  /*6340*/  IMAD.HI.U32 R11, R11, R0, RZ ;  /* 0x000000000b0b7227 */ /* 0x000fe200078e00ff */
[----:B------:R-:W2:Y:S03]  /*6350*/  @!UP1 LDCU UR10, c[0x0][0xb20] ;  /* 0x00016400ff0a97ac */ /* 0x000ea60008000800 */
[----:B------:R-:W-:Y:S01]  /*6360*/  IMAD.MOV R3, RZ, RZ, -R11 ;  /* 0x000000ffff037224 */ /* 0x000fe200078e0a0b */
[----:B------:R-:W3:Y:S03]  /*6370*/  @!UP1 LDCU UR5, c[0x0][0xb0c] ;  /* 0x00016180ff0597ac */ /* 0x000ee60008000800 */
[C---:B------:R-:W-:Y:S01]  /*6380*/  IMAD R0, R8.reuse, R3, R0 ;  /* 0x0000000308007224 */ /* 0x040fe200078e0200 */
[----:B-1----:R-:W-:Y:S04]  /*6390*/  UIMAD.WIDE.U32 UR6, UR36, UR15, URZ ;  /* 0x0000000f240672a5 */ /* 0x002fe8000f8e00ff */
[----:B------:R-:W-:Y:S01]  /*63a0*/  ISETP.GT.U32.AND P1, PT, R8, R0, PT ;  /* 0x000000000800720c */ /* 0x000fe20003f24070 */
[----:B------:R-:W-:Y:S02]  /*63b0*/  UIMAD.WIDE.U32 UR8, UR37, UR12, URZ ;  /* 0x0000000c250872a5 */ /* 0x000fe4000f8e00ff */
[----:B------:R-:W-:Y:S02]  /*63c0*/  @!UP1 UISETP.NE.AND UP0, UPT, UR14, 0x1, UPT ;  /* 0x000000010e00988c */ /* 0x000fe4000bf05270 */
[----:B------:R-:W-:Y:S01]  /*63d0*/  ULOP3.LUT UR8, UR43, UR11, URZ, 0x3c, !UPT ;  /* 0x0000000b2b087292 */ /* 0x000fe2000f8e3cff */
[----:B------:R-:W-:Y:S02]  /*63e0*/  @!UP1 UMOV UR6, UR7 ;  /* 0x0000000700069c82 */ /* 0x000fe40008000000 */
[----:B------:R-:W-:Y:S01]  /*63f0*/  @!UP1 UMOV UR4, UR9 ;  /* 0x0000000900049c82 */ /* 0x000fe20008000000 */
[----:B--2---:R-:W-:Y:S02]  /*6400*/  @!UP1 USHF.R.U32.HI UR6, URZ, UR10, UR6 ;  /* 0x0000000aff069299 */ /* 0x004fe40008011606 */
[----:B---3--:R-:W-:Y:S02]  /*6410*/  @!UP1 UISETP.NE.AND UP2, UPT, UR5, 0x1, UPT ;  /* 0x000000010500988c */ /* 0x008fe4000bf45270 */
[----:B------:R-:W-:Y:S01]  /*6420*/  @!UP1 USHF.R.U32.HI UR4, URZ, UR13, UR4 ;  /* 0x0000000dff049299 */ /* 0x000fe20008011604 */
[----:B------:R-:W-:Y:S01]  /*6430*/  @!P1 IMAD.IADD R0, R0, 0x1, -R8 ;  /* 0x0000000100009824 */ /* 0x000fe200078e0a08 */
[----:B------:R-:W-:Y:S01]  /*6440*/  @!UP1 USEL UR6, UR36, UR6, !UP0 ;  /* 0x0000000624069287 */ /* 0x000fe2000c000000 */
[----:B------:R-:W-:Y:S01]  /*6450*/  @!P1 IADD3 R11, PT, PT, R11, 0x1, RZ ;  /* 0x000000010b0b9810 */ /* 0x000fe20007ffe0ff */
[----:B------:R-:W-:Y:S02]  /*6460*/  @!UP1 USEL UR7, UR37, UR4, !UP2 ;  /* 0x0000000425079287 */ /* 0x000fe4000d000000 */
[----:B------:R-:W-:Y:S01]  /*6470*/  UISETP.GE.AND UP0, UPT, UR8, URZ, UPT ;  /* 0x000000ff0800728c */ /* 0x000fe2000bf06270 */
[----:B------:R-:W-:Y:S01]  /*6480*/  ISETP.GE.U32.AND P2, PT, R0, R8, PT ;  /* 0x000000080000720c */ /* 0x000fe20003f46070 */
[----:B------:R-:W-:Y:S02]  /*6490*/  UISETP.NE.AND UP2, UPT, UR11, URZ, UPT ;  /* 0x000000ff0b00728c */ /* 0x000fe4000bf45270 */
[----:B------:R-:W-:Y:S02]  /*64a0*/  @!UP1 UIADD3 UR4, UPT, UPT, -UR7, UR6, URZ ;  /* 0x0000000607049290 */ /* 0x000fe4000fffe1ff */
[----:B------:R-:W-:Y:S02]  /*64b0*/  @!UP1 UIADD3 UR6, UPT, UPT, UR7, -UR6, URZ ;  /* 0x8000000607069290 */ /* 0x000fe4000fffe0ff */
[----:B------:R-:W-:Y:S02]  /*64c0*/  @!UP1 UIMAD UR37, UR4, UR5, UR37 ;  /* 0x00000005042592a4 */ /* 0x000fe4000f8e0225 */
[----:B------:R-:W-:Y:S02]  /*64d0*/  UIADD3 UR4, UPT, UPT, -UR43, URZ, URZ ;  /* 0x000000ff2b047290 */ /* 0x000fe4000fffe1ff */
[----:B------:R-:W-:Y:S02]  /*64e0*/  @!UP1 UIMAD UR36, UR6, UR14, UR36 ;  /* 0x0000000e062492a4 */ /* 0x000fe4000f8e0224 */
[----:B------:R-:W-:Y:S01]  /*64f0*/  UIMAD UR5, UR52, UR4, UR20 ;  /* 0x00000004340572a4 */ /* 0x000fe2000f8e0214 */
[----:B------:R-:W-:Y:S03]  /*6500*/  @P2 VIADD R11, R11, 0x1 ;  /* 0x000000010b0b2836 */ /* 0x000fe60000000000 */
[----:B------:R-:W-:Y:S02]  /*6510*/  USHF.L.U32 UR51, UR5, 0x6, URZ ;  /* 0x0000000605337899 */ /* 0x000fe400080006ff */
[----:B------:R-:W-:Y:S11]  /*6520*/  R2UR UR44, R11 ;  /* 0x000000000b2c72ca */ /* 0x000ff600000e0000 */
[----:B------:R-:W-:Y:S02]  /*6530*/  @!UPT UIADD3 URZ, UPT, UPT, URZ, URZ, URZ ;  /* 0x000000fffffff290 */ /* 0x000fe4000fffe0ff */
[----:B------:R-:W-:Y:S02]  /*6540*/  @!UP0 UIADD3 UR44, UPT, UPT, -UR44, URZ, URZ ;  /* 0x000000ff2c2c8290 */ /* 0x000fe4000fffe1ff */
[----:B------:R-:W-:Y:S04]  /*6550*/  @!UP2 ULOP3.LUT UR44, URZ, UR11, URZ, 0x33, !UPT ;  /* 0x0000000bff2ca292 */ /* 0x000fe8000f8e33ff */
[----:B------:R-:W-:Y:S04]  /*6560*/  UIADD3 UR4, UPT, UPT, -UR44, URZ, URZ ;  /* 0x000000ff2c047290 */ /* 0x000fe8000fffe1ff */
[----:B------:R-:W-:Y:S01]  /*6570*/  UIMAD UR43, UR11, UR4, UR43 ;  /* 0x000000040b2b72a4 */ /* 0x000fe2000f8e022b */
[----:B------:R-:W-:Y:S11]  /*6580*/  @!P0 BRA `(.L_x_78) ;  /* 0x00000000007c8947 */ /* 0x000ff60003800000 */
[----:B------:R-:W1:Y:S01]  /*6590*/  LDCU.64 UR8, c[0x4][0x80] ;  /* 0x01001000ff0877ac */ /* 0x000e620008000a00 */
[----:B------:R-:W-:Y:S01]  /*65a0*/  MOV R16, 0x0 ;  /* 0x0000000000107802 */ /* 0x000fe20000000f00 */
[----:B------:R-:W-:Y:S02]  /*65b0*/  HFMA2 R12, -RZ, RZ, 0, 5.9604644775390625e-08 ;  /* 0x00000001ff0c7431 */ /* 0x000fe400000001ff */
[----:B------:R-:W-:Y:S01]  /*65c0*/  IMAD.MOV.U32 R8, RZ, RZ, 0x70 ;  /* 0x00000070ff087424 */ /* 0x000fe200078e00ff */
[----:B------:R2:W3:Y:S01]  /*65d0*/  LDC.64 R14, c[0x4][R16] ;  /* 0x01000000100e7b82 */ /* 0x0004e20000000a00 */
[----:B------:R-:W4:Y:S01]  /*65e0*/  LDCU.64 UR6, c[0x4][0x88] ;  /* 0x01001100ff0677ac */ /* 0x000f220008000a00 */
[----:B------:R-:W-:Y:S01]  /*65f0*/  IMAD.MOV.U32 R13, RZ, RZ, RZ ;  /* 0x000000ffff0d7224 */ /* 0x000fe200078e00ff */
[----:B------:R-:W2:Y:S01]  /*6600*/  LDCU.64 UR4, c[0x4][0x8] ;  /* 0x01000100ff0477ac */ /* 0x000ea20008000a00 */
[----:B-1----:R-:W-:Y:S01]  /*6610*/  MOV R5, UR9 ;  /* 0x0000000900057c02 */ /* 0x002fe20008000f00 */
[----:B------:R-:W-:Y:S01]  /*6620*/  IMAD.U32 R4, RZ, RZ, UR8 ;  /* 0x00000008ff047e24 */ /* 0x000fe2000f8e00ff */
[----:B----4-:R-:W-:Y:S01]  /*6630*/  MOV R7, UR7 ;  /* 0x0000000700077c02 */ /* 0x010fe20008000f00 */
[----:B------:R-:W-:Y:S01]  /*6640*/  IMAD.U32 R6, RZ, RZ, UR6 ;  /* 0x00000006ff067e24 */ /* 0x000fe2000f8e00ff */
[----:B--2---:R-:W-:Y:S01]  /*6650*/  MOV R11, UR5 ;  /* 0x00000005000b7c02 */ /* 0x004fe20008000f00 */
[----:B------:R-:W-:Y:S02]  /*6660*/  IMAD.U32 R10, RZ, RZ, UR4 ;  /* 0x00000004ff0a7e24 */ /* 0x000fe4000f8e00ff */
[----:B------:R-:W-:Y:S07]  /*6670*/  LEPC R20, `(.L_x_79) ;  /* 0x000000001014794e */ /* 0x000fee0000000000 */
[----:B---3-5:R-:W-:Y:S05]  /*6680*/  CALL.ABS.NOINC R14 ;  /* 0x000000000e007343 */ /* 0x028fea0003c00000 */
.L_x_79:
[----:B------:R-:W1:Y:S01]  /*6690*/  LDCU.64 UR8, c[0x4][0x80] ;  /* 0x01001000ff0877ac */ /* 0x000e620008000a00 */
[----:B------:R-:W2:Y:S01]  /*66a0*/  LDC.64 R16, c[0x4][R16] ;  /* 0x0100000010107b82 */ /* 0x000ea20000000a00 */
[----:B------:R-:W-:Y:S02]  /*66b0*/  HFMA2 R12, -RZ, RZ, 0, 5.9604644775390625e-08 ;  /* 0x00000001ff0c7431 */ /* 0x000fe400000001ff */
[----:B------:R-:W-:Y:S02]  /*66c0*/  IMAD.MOV.U32 R8, RZ, RZ, 0x70 ;  /* 0x00000070ff087424 */ /* 0x000fe400078e00ff */
[----:B------:R-:W-:Y:S01]  /*66d0*/  IMAD.MOV.U32 R13, RZ, RZ, RZ ;  /* 0x000000ffff0d7224 */ /* 0x000fe200078e00ff */
[----:B------:R-:W3:Y:S01]  /*66e0*/  LDCU.64 UR6, c[0x4][0x88] ;  /* 0x01001100ff0677ac */ /* 0x000ee20008000a00 */
[----:B------:R-:W4:Y:S01]  /*66f0*/  LDCU.64 UR4, c[0x4][0x8] ;  /* 0x01000100ff0477ac */ /* 0x000f220008000a00 */
[----:B-1----:R-:W-:Y:S02]  /*6700*/  MOV R4, UR8 ;  /* 0x0000000800047c02 */ /* 0x002fe40008000f00 */
[----:B------:R-:W-:Y:S02]  /*6710*/  MOV R5, UR9 ;  /* 0x0000000900057c02 */ /* 0x000fe40008000f00 */
[----:B---3--:R-:W-:Y:S01]  /*6720*/  MOV R7, UR7 ;  /* 0x0000000700077c02 */ /* 0x008fe20008000f00 */
[----:B------:R-:W-:Y:S01]  /*6730*/  IMAD.U32 R6, RZ, RZ, UR6 ;  /* 0x00000006ff067e24 */ /* 0x000fe2000f8e00ff */
[----:B----4-:R-:W-:Y:S01]  /*6740*/  MOV R11, UR5 ;  /* 0x00000005000b7c02 */ /* 0x010fe20008000f00 */
[----:B------:R-:W-:Y:S02]  /*6750*/  IMAD.U32 R10, RZ, RZ, UR4 ;  /* 0x00000004ff0a7e24 */ /* 0x000fe4000f8e00ff */
[----:B------:R-:W-:Y:S07]  /*6760*/  LEPC R20, `(.L_x_78) ;  /* 0x000000001014794e */ /* 0x000fee0000000000 */
[----:B--2---:R-:W-:Y:S05]  /*6770*/  CALL.ABS.NOINC R16 ;  /* 0x0000000010007343 */ /* 0x004fea0003c00000 */
.L_x_78:
[----:B------:R-:W-:Y:S05]  /*6780*/  BSYNC.RECONVERGENT B6 ;  /* 0x0000000000067941 */ /* 0x000fea0003800200 */
.L_x_77:
[----:B------:R-:W-:Y:S02]  /*6790*/  R2UR UR6, R65 ;  /* 0x00000000410672ca */ /* 0x000fe400000e0000 */
[----:B------:R-:W-:Y:S02]  /*67a0*/  R2UR UR5, R64 ;  /* 0x00000000400572ca */ /* 0x000fe400000e0000 */
[----:B------:R-:W-:Y:S02]  /*67b0*/  R2UR UR4, R63 ;  /* 0x000000003f0472ca */ /* 0x000fe400000e0000 */
[----:B------:R-:W-:Y:S02]  /*67c0*/  ISETP.NE.U32.AND P4, PT, R50, RZ, PT ;  /* 0x000000ff3200720c */ /* 0x000fe40003f85070 */
[----:B------:R-:W-:Y:S02]  /*67d0*/  ISETP.NE.U32.AND P2, PT, RZ, UR54, PT ;  /* 0x00000036ff007c0c */ /* 0x000fe4000bf45070 */
[----:B------:R-:W-:Y:S02]  /*67e0*/  ISETP.NE.AND.EX P4, PT, R51, RZ, PT, P4 ;  /* 0x000000ff3300720c */ /* 0x000fe40003f85340 */
[----:B------:R-:W-:Y:S01]  /*67f0*/  ISETP.NE.AND.EX P2, PT, RZ, UR55, PT, P2 ;  /* 0x00000037ff007c0c */ /* 0x000fe2000bf45320 */
[----:B------:R-:W-:Y:S02]  /*6800*/  UISETP.NE.AND UP2, UPT, UR6, URZ, UPT ;  /* 0x000000ff0600728c */ /* 0x000fe4000bf45270 */
[----:B------:R-:W-:Y:S04]  /*6810*/  UISETP.NE.U32.AND UP0, UPT, UR5, URZ, UPT ;  /* 0x000000ff0500728c */ /* 0x000fe8000bf05070 */
[----:B------:R-:W-:Y:S01]  /*6820*/  UISETP.NE.AND.EX UP1, UPT, UR4, URZ, UPT, UP0 ;  /* 0x000000ff0400728c */ /* 0x000fe2000bf25300 */
[----:B------:R-:W-:Y:S01]  /*6830*/  PLOP3.LUT P1, PT, PT, PT, UP2, 0x80, 0x8 ;  /* 0x000000000008781c */ /* 0x000fe20003f2f028 */
[----:B------:R-:W-:Y:S03]  /*6840*/  UPLOP3.LUT UP0, UPT, UPT, UPT, UPT, 0x40, 0x4 ;  /* 0x000000000004789c */ /* 0x000fe60003f0e870 */
[----:B------:R-:W-:Y:S06]  /*6850*/  @UP2 UPLOP3.LUT UP0, UPT, UPT, UPT, UP1, 0x80, 0x8 ;  /* 0x000000000008289c */ /* 0x000fec0003f0f010 */
[----:B------:R-:W-:Y:S01]  /*6860*/  PLOP3.LUT P0, PT, PT, PT, UP0, 0x80, 0x8 ;  /* 0x000000000008781c */ /* 0x000fe20003f0f008 */
[----:B------:R-:W-:Y:S01]  /*6870*/  @!UPT UIADD3 URZ, UPT, UPT, URZ, URZ, URZ ;  /* 0x000000fffffff290 */ /* 0x000fe2000fffe0ff */
[----:B------:R-:W-:Y:S11]  /*6880*/  BRA.U !UP1, `(.L_x_80) ;  /* 0x0000000109407547 */ /* 0x000ff6000b800000 */
[----:B------:R-:W-:Y:S01]  /*6890*/  UISETP.NE.U32.AND UP0, UPT, UR54, URZ, UPT ;  /* 0x000000ff3600728c */ /* 0x000fe2000bf05070 */
[----:B------:R-:W-:Y:S01]  /*68a0*/  R2UR UR6, R64 ;  /* 0x00000000400672ca */ /* 0x000fe200000e0000 */
[----:B------:R-:W1:Y:S01]  /*68b0*/  LDCU.64 UR8, c[0x0][0x358] ;  /* 0x00006b00ff0877ac */ /* 0x000e620008000a00 */
[----:B------:R-:W-:Y:S02]  /*68c0*/  HFMA2 R61, -RZ, RZ, 0, 5.9604644775390625e-08 ;  /* 0x00000001ff3d7431 */ /* 0x000fe400000001ff */
[----:B------:R-:W-:Y:S01]  /*68d0*/  IMAD.MOV.U32 R0, RZ, RZ, 0x1 ;  /* 0x00000001ff007424 */ /* 0x000fe200078e00ff */
[----:B------:R-:W-:Y:S06]  /*68e0*/  UISETP.NE.AND.EX UP0, UPT, UR55, URZ, UPT, UP0 ;  /* 0x000000ff3700728c */ /* 0x000fec000bf05300 */
[----:B------:R-:W-:Y:S05]  /*68f0*/  PLOP3.LUT P3, PT, PT, PT, UP0, 0x80, 0x8 ;  /* 0x000000000008781c */ /* 0x000fea0003f6f008 */
[----:B------:R-:W2:Y:S01]  /*6900*/  @UP0 LDCU.64 UR4, c[0x0][0x888] ;  /* 0x00011100ff0407ac */ /* 0x000ea20008000a00 */
[----:B------:R-:W-:Y:S07]  /*6910*/  @UP0 UIMAD UR6, UR49, UR6, URZ ;  /* 0x00000006310602a4 */ /* 0x000fee000f8e02ff */
[----:B------:R-:W-:Y:S01]  /*6920*/  @!P3 PRMT R61, R0, 0x7610, R61 ;  /* 0x00007610003db816 */ /* 0x000fe2000000003d */
[----:B--2---:R-:W-:Y:S06]  /*6930*/  @UP0 UIMAD.WIDE UR4, UR6, 0x4, UR4 ;  /* 0x00000004060408a5 */ /* 0x004fec000f8e0204 */
[----:B------:R-:W-:Y:S02]  /*6940*/  IMAD.U32 R4, RZ, RZ, UR4 ;  /* 0x00000004ff047e24 */ /* 0x000fe4000f8e00ff */
[----:B------:R-:W-:Y:S03]  /*6950*/  IMAD.U32 R5, RZ, RZ, UR5 ;  /* 0x00000005ff057e24 */ /* 0x000fe6000f8e00ff */
[----:B------:R-:W2:Y:S02]  /*6960*/  @!UP0 LDCU UR4, c[0x0][0x880] ;  /* 0x00011000ff0487ac */ /* 0x000ea40008000800 */
[----:B-1---5:R1:W5:Y:S02]  /*6970*/  @P3 LDG.E R27, desc[UR8][R4.64] ;  /* 0x00000008041b3981 */ /* 0x022364000c1e1900 */
[----:B-12---:R-:W-:Y:S02]  /*6980*/  @!P3 MOV R27, UR4 ;  /* 0x00000004001bbc02 */ /* 0x006fe40008000f00 */
.L_x_80:
[----:B------:R-:W-:Y:S05]  /*6990*/  @!P4 BRA `(.L_x_81) ;  /* 0x000000000024c947 */ /* 0x000fea0003800000 */
[----:B------:R-:W-:Y:S01]  /*69a0*/  ISETP.NE.U32.AND P3, PT, R48, RZ, PT ;  /* 0x000000ff3000720c */ /* 0x000fe20003f65070 */
[----:B------:R-:W1:Y:S03]  /*69b0*/  LDCU.64 UR4, c[0x0][0x358] ;  /* 0x00006b00ff0477ac */ /* 0x000e660008000a00 */
[----:B------:R-:W-:Y:S11]  /*69c0*/  ISETP.NE.AND.EX P3, PT, R49, RZ, PT, P3 ;  /* 0x000000ff3100720c */ /* 0x000ff60003f65330 */
[----:B------:R-:W-:Y:S02]  /*69d0*/  @!UPT UIADD3 URZ, UPT, UPT, URZ, URZ, URZ ;  /* 0x000000fffffff290 */ /* 0x000fe4000fffe0ff */
[----:B------:R-:W2:Y:S01]  /*69e0*/  @P3 LDC.64 R4, c[0x0][0x8a8] ;  /* 0x00022a00ff043b82 */ /* 0x000ea20000000a00 */
[----:B------:R-:W-:Y:S04]  /*69f0*/  @P3 IMAD R0, R50, UR49, RZ ;  /* 0x0000003132003c24 */ /* 0x000fe8000f8e02ff */
[----:B--2---:R-:W-:Y:S05]  /*6a00*/  @P3 IMAD.WIDE R4, R0, 0x4, R4 ;  /* 0x0000000400043825 */ /* 0x004fea00078e0204 */
[----:B-1---5:R1:W5:Y:S02]  /*6a10*/  @P3 LDG.E R24, desc[UR4][R4.64] ;  /* 0x0000000404183981 */ /* 0x022364000c1e1900 */
[----:B-1----:R-:W2:Y:S02]  /*6a20*/  @!P3 LDC R24, c[0x0][0x8a0] ;  /* 0x00022800ff18bb82 */ /* 0x002ea40000000800 */
.L_x_81:
[----:B-----5:R-:W-:Y:S01]  /*6a30*/  FSETP.NEU.AND P3, PT, R27, RZ, PT ;  /* 0x000000ff1b00720b */ /* 0x020fe20003f6d000 */
[----:B------:R-:W-:Y:S01]  /*6a40*/  BSSY B1, `(.L_x_82) ;  /* 0x0000039000017945 */ /* 0x000fe20003800000 */
[----:B------:R-:W-:Y:S01]  /*6a50*/  SEL R4, RZ, 0xffffffff, P2 ;  /* 0xffffffffff047807 */ /* 0x000fe20001000000 */
[----:B------:R-:W-:Y:S01]  /*6a60*/  IMAD.MOV.U32 R73, RZ, RZ, 0x1 ;  /* 0x00000001ff497424 */ /* 0x000fe200078e00ff */
[----:B------:R-:W-:Y:S01]  /*6a70*/  @P1 LOP3.LUT P2, RZ, R61, 0xff, RZ, 0xc0, !PT ;  /* 0x000000ff3dff1812 */ /* 0x000fe2000784c0ff */
[----:B------:R-:W-:Y:S01]  /*6a80*/  IMAD.IADD R25, R23, 0x1, R2 ;  /* 0x0000000117197824 */ /* 0x000fe200078e0202 */
[----:B------:R-:W-:Y:S01]  /*6a90*/  @P1 SEL R0, RZ, 0xffffffff, P3 ;  /* 0xffffffffff001807 */ /* 0x000fe20001800000 */
[----:B------:R-:W-:Y:S01]  /*6aa0*/  IMAD R70, R59, -0x10, R67 ;  /* 0xfffffff03b467824 */ /* 0x000fe200078e0243 */
[----:B------:R-:W-:Y:S01]  /*6ab0*/  LOP3.LUT R57, R57, 0x1, RZ, 0x3c, !PT ;  /* 0x0000000139397812 */ /* 0x000fe200078e3cff */
[----:B------:R-:W-:Y:S01]  /*6ac0*/  IMAD.MOV.U32 R72, RZ, RZ, RZ ;  /* 0x000000ffff487224 */ /* 0x000fe200078e00ff */
[----:B------:R-:W-:Y:S02]  /*6ad0*/  @P0 SEL R0, R4, R0, !P2 ;  /* 0x0000000004000207 */ /* 0x000fe40005000000 */
[----:B------:R-:W-:Y:S02]  /*6ae0*/  CS2R R38, SRZ ;  /* 0x0000000000267805 */ /* 0x000fe4000001ff00 */
[----:B------:R-:W-:Y:S02]  /*6af0*/  LEA R71, R22, UR48, 0x3 ;  /* 0x0000003016477c11 */ /* 0x000fe4000f8e18ff */
[----:B------:R-:W-:Y:S02]  /*6b00*/  CS2R R36, SRZ ;  /* 0x0000000000247805 */ /* 0x000fe4000001ff00 */
[----:B------:R-:W-:Y:S02]  /*6b10*/  @P1 LOP3.LUT R0, R0, 0x1, RZ, 0xc0, !PT ;  /* 0x0000000100001812 */ /* 0x000fe400078ec0ff */
[----:B------:R-:W-:Y:S02]  /*6b20*/  CS2R R34, SRZ ;  /* 0x0000000000227805 */ /* 0x000fe4000001ff00 */
[----:B------:R-:W-:Y:S02]  /*6b30*/  PLOP3.LUT P2, PT, PT, PT, UP1, 0x80, 0x8 ;  /* 0x000000000008781c */ /* 0x000fe40003f4f018 */
[----:B------:R-:W-:Y:S02]  /*6b40*/  CS2R R32, SRZ ;  /* 0x0000000000207805 */ /* 0x000fe4000001ff00 */
[----:B------:R-:W-:Y:S02]  /*6b50*/  ISETP.NE.U32.OR P5, PT, R0, 0x1, !P1 ;  /* 0x000000010000780c */ /* 0x000fe40004fa5470 */
[----:B------:R-:W-:Y:S02]  /*6b60*/  CS2R R42, SRZ ;  /* 0x00000000002a7805 */ /* 0x000fe4000001ff00 */
[----:B------:R-:W-:Y:S02]  /*6b70*/  LOP3.LUT P4, R68, R61, 0xff, RZ, 0xc0, !PT ;  /* 0x000000ff3d447812 */ /* 0x000fe4000788c0ff */
[----:B------:R-:W-:Y:S02]  /*6b80*/  CS2R R40, SRZ ;  /* 0x0000000000287805 */ /* 0x000fe4000001ff00 */
[----:B------:R-:W-:Y:S02]  /*6b90*/  SEL R3, RZ, 0xffffffff, P3 ;  /* 0xffffffffff037807 */ /* 0x000fe40001800000 */
[----:B------:R-:W-:Y:S02]  /*6ba0*/  CS2R R46, SRZ ;  /* 0x00000000002e7805 */ /* 0x000fe4000001ff00 */
[----:B------:R-:W-:Y:S02]  /*6bb0*/  P2R R69, PR, RZ, 0x20 ;  /* 0x00000020ff457803 */ /* 0x000fe40000000000 */
[----:B------:R-:W-:Y:S02]  /*6bc0*/  CS2R R44, SRZ ;  /* 0x00000000002c7805 */ /* 0x000fe4000001ff00 */
[----:B------:R-:W-:Y:S02]  /*6bd0*/  @P2 SEL R3, R4, R3, !P4 ;  /* 0x0000000304032207 */ /* 0x000fe40006000000 */
[----:B------:R-:W-:Y:S02]  /*6be0*/  @P5 SHF.L.U32 R0, R57, 0x1f, RZ ;  /* 0x0000001f39005819 */ /* 0x000fe400000006ff */
[----:B------:R-:W-:Y:S02]  /*6bf0*/  LOP3.LUT R3, R3, 0x1, RZ, 0xc0, !PT ;  /* 0x0000000103037812 */ /* 0x000fe400078ec0ff */
[----:B------:R1:W3:Y:S02]  /*6c00*/  @P5 SYNCS.PHASECHK.TRANS64.TRYWAIT P1, [UR48+0x40], R0 ;  /* 0x00004000ff0055a7 */ /* 0x0002e40008021130 */
[----:B------:R-:W-:Y:S04]  /*6c10*/  ISETP.NE.U32.AND P2, PT, R3, 0x1, PT ;  /* 0x000000010300780c */ /* 0x000fe80003f45070 */
[----:B------:R-:W-:Y:S02]  /*6c20*/  P2R R74, PR, RZ, 0x4 ;  /* 0x00000004ff4a7803 */ /* 0x000fe40000000000 */
[----:B-1----:R-:W-:Y:S04]  /*6c30*/  SHF.L.U32 R0, R56, 0x1f, RZ ;  /* 0x0000001f38007819 */ /* 0x002fe800000006ff */
[----:B------:R1:W4:Y:S01]  /*6c40*/  SYNCS.PHASECHK.TRANS64.TRYWAIT P0, [R71+URZ+0xa0], R0 ;  /* 0x0000a000470075a7 */ /* 0x00032200080011ff */
[----:B---3--:R-:W-:Y:S01]  /*6c50*/  @P5 SEL R73, RZ, 0x1, !P1 ;  /* 0x00000001ff495807 */ /* 0x008fe20004800000 */
[----:B-1----:R-:W-:Y:S06]  /*6c60*/  @!P5 BRA `(.L_x_83) ;  /* 0x000000000058d947 */ /* 0x002fec0003800000 */
[----:B------:R-:W-:Y:S01]  /*6c70*/  IMAD.MOV.U32 R39, RZ, RZ, RZ ;  /* 0x000000ffff277224 */ /* 0x000fe200078e00ff */
[----:B------:R-:W-:Y:S01]  /*6c80*/  ISETP.NE.AND P1, PT, R73, RZ, PT ;  /* 0x000000ff4900720c */ /* 0x000fe20003f25270 */
[----:B------:R-:W-:Y:S01]  /*6c90*/  BSSY B0, `(.L_x_84) ;  /* 0x000000c000007945 */ /* 0x000fe20003800000 */
[----:B------:R-:W-:Y:S02]  /*6ca0*/  CS2R R46, SRZ ;  /* 0x00000000002e7805 */ /* 0x000fe4000001ff00 */
[----:B------:R-:W-:Y:S02]  /*6cb0*/  CS2R R44, SRZ ;  /* 0x00000000002c7805 */ /* 0x000fe4000001ff00 */
[----:B------:R-:W-:Y:S02]  /*6cc0*/  CS2R R42, SRZ ;  /* 0x00000000002a7805 */ /* 0x000fe4000001ff00 */
[----:B------:R-:W-:Y:S02]  /*6cd0*/  CS2R R40, SRZ ;  /* 0x0000000000287805 */ /* 0x000fe4000001ff00 */
[----:B------:R-:W-:Y:S02]  /*6ce0*/  CS2R R34, SRZ ;  /* 0x0000000000227805 */ /* 0x000fe4000001ff00 */
[----:B------:R-:W-:Y:S02]  /*6cf0*/  CS2R R32, SRZ ;  /* 0x0000000000207805 */ /* 0x000fe4000001ff00 */
[----:B------:R-:W-:Y:S01]  /*6d00*/  CS2R R36, SRZ ;  /* 0x0000000000247805 */ /* 0x000fe2000001ff00 */
[----:B------:R-:W-:Y:S06]  /*6d10*/  @P1 BRA `(.L_x_85) ;  /* 0x00000000000c1947 */ /* 0x000fec0003800000 */
[----:B------:R-:W-:Y:S04]  /*6d20*/  SHF.L.U32 R3, R57, 0x1f, RZ ;  /* 0x0000001f39037819 */ /* 0x000fe800000006ff */
[----:B------:R-:W1:Y:S02]  /*6d30*/  SYNCS.PHASECHK.TRANS64.TRYWAIT P1, [UR48+0x40], R3 ;  /* 0x00004003ff0075a7 */ /* 0x000e640008021130 */
[----:B-1----:R-:W-:Y:S05]  /*6d40*/  @!P1 BRA `(.L_x_86) ;  /* 0x0000002c00fc9947 */ /* 0x002fea0003800000 */
.L_x_85:
[----:B------:R-:W-:Y:S05]  /*6d50*/  BSYNC B0 ;  /* 0x0000000000007941 */ /* 0x000fea0003800000 */
.L_x_84:
[----:B------:R-:W-:Y:S01]  /*6d60*/  ISETP.NE.AND P1, PT, R74, RZ, PT ;  /* 0x000000ff4a00720c */ /* 0x000fe20003f25270 */
[----:B------:R-:W-:Y:S11]  /*6d70*/  HFMA2 R72, -RZ, RZ, 0, 5.9604644775390625e-08 ;  /* 0x00000001ff487431 */ /* 0x000ff600000001ff */
[----:B------:R-:W-:Y:S01]  /*6d80*/  @!UPT UIADD3 URZ, UPT, UPT, URZ, URZ, URZ ;  /* 0x000000fffffff290 */ /* 0x000fe2000fffe0ff */
[----:B------:R3:W1:Y:S04]  /*6d90*/  @P1 LDS.128 R44, [R58] ;  /* 0x000000003a2c1984 */ /* 0x0006680000000c00 */
[----:B------:R3:W1:Y:S04]  /*6da0*/  @P1 LDS.128 R40, [R67+0x10] ;  /* 0x0000100043281984 */ /* 0x0006680000000c00 */
[----:B------:R3:W1:Y:S04]  /*6db0*/  @P1 LDS.128 R32, [R66+0x20] ;  /* 0x0000200042201984 */ /* 0x0006680000000c00 */
[----:B------:R3:W1:Y:S02]  /*6dc0*/  @P1 LDS.128 R36, [R70+0x30] ;  /* 0x0000300046241984 */ /* 0x0006640000000c00 */
.L_x_83:
[----:B------:R-:W-:Y:S05]  /*6dd0*/  BSYNC B1 ;  /* 0x0000000000017941 */ /* 0x000fea0003800000 */
.L_x_82:
[----:B-1----:R-:W-:Y:S04]  /*6de0*/  SHF.R.U32.HI R2, RZ, 0x15, R25 ;  /* 0x00000015ff027819 */ /* 0x002fe80000011619 */
[----:B------:R-:W-:Y:S01]  /*6df0*/  LOP3.LUT P1, RZ, R2, 0x3, R62, 0x48, !PT ;  /* 0x0000000302ff7812 */ /* 0x000fe2000782483e */
[----:B------:R-:W-:Y:S01]  /*6e00*/  @!UPT UIADD3 URZ, UPT, UPT, URZ, URZ, URZ ;  /* 0x000000fffffff290 */ /* 0x000fe2000fffe0ff */
[----:B----4-:R-:W-:Y:S11]  /*6e10*/  @P0 BRA `(.L_x_87) ;  /* 0x0000000000080947 */ /* 0x010ff60003800000 */
[----:B------:R-:W1:Y:S02]  /*6e20*/  SYNCS.PHASECHK.TRANS64.TRYWAIT P0, [R71+URZ+0xa0], R0 ;  /* 0x0000a000470075a7 */ /* 0x000e6400080011ff */
[----:B-1----:R-:W-:Y:S05]  /*6e30*/  @!P0 BRA `(.L_x_88) ;  /* 0x0000002c00d88947 */ /* 0x002fea0003800000 */
.L_x_87:
[----:B------:R-:W-:Y:S05]  /*6e40*/  @!P1 BRA `(.L_x_89) ;  /* 0x0000000000409947 */ /* 0x000fea0003800000 */
[----:B------:R-:W4:Y:S01]  /*6e50*/  LDCU.64 UR8, c[0x4][0x70] ;  /* 0x01000e00ff0877ac */ /* 0x000f220008000a00 */
[----:B------:R-:W-:Y:S01]  /*6e60*/  MOV R3, 0x0 ;  /* 0x0000000000037802 */ /* 0x000fe20000000f00 */
[----:B------:R-:W-:Y:S02]  /*6e70*/  HFMA2 R12, -RZ, RZ, 0, 5.9604644775390625e-08 ;  /* 0x00000001ff0c7431 */ /* 0x000fe400000001ff */
[----:B------:R-:W-:Y:S02]  /*6e80*/  IMAD.MOV.U32 R8, RZ, RZ, 0x192 ;  /* 0x00000192ff087424 */ /* 0x000fe400078e00ff */
[----:B------:R-:W-:Y:S01]  /*6e90*/  IMAD.MOV.U32 R13, RZ, RZ, RZ ;  /* 0x000000ffff0d7224 */ /* 0x000fe200078e00ff */
[----:B------:R-:W5:Y:S01]  /*6ea0*/  LDCU.64 UR6, c[0x4][0x78] ;  /* 0x01000f00ff0677ac */ /* 0x000f620008000a00 */
[----:B------:R-:W1:Y:S01]  /*6eb0*/  LDC.64 R2, c[0x4][R3] ;  /* 0x0100000003027b82 */ /* 0x000e620000000a00 */
[----:B------:R-:W2:Y:S01]  /*6ec0*/  LDCU.64 UR4, c[0x4][0x10] ;  /* 0x01000200ff0477ac */ /* 0x000ea20008000a00 */
[----:B----4-:R-:W-:Y:S01]  /*6ed0*/  MOV R5, UR9 ;  /* 0x0000000900057c02 */ /* 0x010fe20008000f00 */
[----:B------:R-:W-:Y:S01]  /*6ee0*/  IMAD.U32 R4, RZ, RZ, UR8 ;  /* 0x00000008ff047e24 */ /* 0x000fe2000f8e00ff */
[----:B-----5:R-:W-:Y:S01]  /*6ef0*/  MOV R7, UR7 ;  /* 0x0000000700077c02 */ /* 0x020fe20008000f00 */
[----:B------:R-:W-:Y:S01]  /*6f00*/  IMAD.U32 R6, RZ, RZ, UR6 ;  /* 0x00000006ff067e24 */ /* 0x000fe2000f8e00ff */
[----:B--2---:R-:W-:Y:S01]  /*6f10*/  MOV R11, UR5 ;  /* 0x00000005000b7c02 */ /* 0x004fe20008000f00 */
[----:B------:R-:W-:Y:S02]  /*6f20*/  IMAD.U32 R10, RZ, RZ, UR4 ;  /* 0x00000004ff0a7e24 */ /* 0x000fe4000f8e00ff */
[----:B------:R-:W-:Y:S07]  /*6f30*/  LEPC R20, `(.L_x_89) ;  /* 0x000000001014794e */ /* 0x000fee0000000000 */
[----:B-1-3--:R-:W-:Y:S05]  /*6f40*/  CALL.ABS.NOINC R2 ;  /* 0x0000000002007343 */ /* 0x00afea0003c00000 */
.L_x_89:
[----:B------:R-:W-:Y:S01]  /*6f50*/  LOP3.LUT R20, R44, 0xffffe000, RZ, 0xc0, !PT ;  /* 0xffffe0002c147812 */ /* 0x000fe200078ec0ff */
[----:B------:R-:W-:Y:S05]  /*6f60*/  WARPSYNC.ALL ;  /* 0x0000000000007948 */ /* 0x000fea0003800000 */
[----:B------:R-:W-:Y:S01]  /*6f70*/  R2UR UR4, R25 ;  /* 0x00000000190472ca */ /* 0x000fe200000e0000 */
[----:B------:R-:W-:Y:S01]  /*6f80*/  BSSY.RECONVERGENT B0, `(.L_x_90) ;  /* 0x0000058000007945 */ /* 0x000fe20003800200 */
[----:B------:R-:W-:Y:S11]  /*6f90*/  ISETP.NE.AND P0, PT, R60, RZ, PT ;  /* 0x000000ff3c00720c */ /* 0x000ff60003f05270 */
[----:B------:R-:W1:Y:S02]  /*6fa0*/  LDTM.x16 R4, tmem[UR4] ;  /* 0x00000004000479ee */ /* 0x000e640008240000 */
[C---:B-12---:R-:W-:Y:S01]  /*6fb0*/  FMUL R0, R24.reuse, R4 ;  /* 0x0000000418007220 */ /* 0x046fe20000400000 */
[C---:B------:R-:W-:Y:S01]  /*6fc0*/  FMUL R2, R24.reuse, R5 ;  /* 0x0000000518027220 */ /* 0x040fe20000400000 */
[C---:B------:R-:W-:Y:S01]  /*6fd0*/  FMUL R4, R24.reuse, R8 ;  /* 0x0000000818047220 */ /* 0x040fe20000400000 */
[C---:B------:R-:W-:Y:S01]  /*6fe0*/  FMUL R5, R24.reuse, R9 ;  /* 0x0000000918057220 */ /* 0x040fe20000400000 */
[C---:B------:R-:W-:Y:S01]  /*6ff0*/  FMUL R8, R24.reuse, R12 ;  /* 0x0000000c18087220 */ /* 0x040fe20000400000 */
[C---:B------:R-:W-:Y:S01]  /*7000*/  FMUL R9, R24.reuse, R13 ;  /* 0x0000000d18097220 */ /* 0x040fe20000400000 */
[C---:B------:R-:W-:Y:S01]  /*7010*/  FMUL R12, R24.reuse, R16 ;  /* 0x00000010180c7220 */ /* 0x040fe20000400000 */
[----:B------:R-:W-:Y:S01]  /*7020*/  LOP3.LUT R16, R45, 0xffffe000, RZ, 0xc0, !PT ;  /* 0xffffe0002d107812 */ /* 0x000fe200078ec0ff */
[----:B------:R-:W-:Y:S01]  /*7030*/  FMUL R13, R24, R17 ;  /* 0x00000011180d7220 */ /* 0x000fe20000400000 */
[----:B------:R-:W-:Y:S01]  /*7040*/  LOP3.LUT R17, R46, 0xffffe000, RZ, 0xc0, !PT ;  /* 0xffffe0002e117812 */ /* 0x000fe200078ec0ff */
[----:B------:R-:W-:Y:S01]  /*7050*/  FFMA R28, R27, R20, R0 ;  /* 0x000000141b1c7223 */ /* 0x000fe20000000000 */
[----:B------:R-:W-:Y:S01]  /*7060*/  LOP3.LUT R0, R47, 0xffffe000, RZ, 0xc0, !PT ;  /* 0xffffe0002f007812 */ /* 0x000fe200078ec0ff */
[C---:B------:R-:W-:Y:S01]  /*7070*/  FMUL R3, R24.reuse, R6 ;  /* 0x0000000618037220 */ /* 0x040fe20000400000 */
[C---:B------:R-:W-:Y:S01]  /*7080*/  FMUL R6, R24.reuse, R10 ;  /* 0x0000000a18067220 */ /* 0x040fe20000400000 */
[C---:B------:R-:W-:Y:S01]  /*7090*/  FMUL R7, R24.reuse, R7 ;  /* 0x0000000718077220 */ /* 0x040fe20000400000 */
[----:B------:R-:W-:Y:S01]  /*70a0*/  F2FP.TF32.F32.PACK_B R28, R28 ;  /* 0x0000001cff1c723e */ /* 0x000fe200024050ff */
[C---:B------:R-:W-:Y:S01]  /*70b0*/  FMUL R10, R24.reuse, R14 ;  /* 0x0000000e180a7220 */ /* 0x040fe20000400000 */
[----:B------:R-:W-:Y:S01]  /*70c0*/  FMUL R14, R24, R18 ;  /* 0x00000012180e7220 */ /* 0x000fe20000400000 */
[----:B------:R-:W-:Y:S01]  /*70d0*/  LOP3.LUT R18, R40, 0xffffe000, RZ, 0xc0, !PT ;  /* 0xffffe00028127812 */ /* 0x000fe200078ec0ff */
[----:B------:R-:W-:Y:S01]  /*70e0*/  FFMA R29, R27, R16, R2 ;  /* 0x000000101b1d7223 */ /* 0x000fe20000000002 */
[----:B------:R-:W-:Y:S01]  /*70f0*/  LOP3.LUT R2, R41, 0xffffe000, RZ, 0xc0, !PT ;  /* 0xffffe00029027812 */ /* 0x000fe200078ec0ff */
[----:B------:R-:W-:Y:S01]  /*7100*/  FFMA R30, R27, R17, R3 ;  /* 0x000000111b1e7223 */ /* 0x000fe20000000003 */
[----:B------:R-:W-:Y:S01]  /*7110*/  LOP3.LUT R3, R43, 0xffffe000, RZ, 0xc0, !PT ;  /* 0xffffe0002b037812 */ /* 0x000fe200078ec0ff */
[C---:B------:R-:W-:Y:S01]  /*7120*/  FFMA R31, R27.reuse, R0, R7 ;  /* 0x000000001b1f7223 */ /* 0x040fe20000000007 */
[----:B------:R-:W-:Y:S01]  /*7130*/  LOP3.LUT R0, R42, 0xffffe000, RZ, 0xc0, !PT ;  /* 0xffffe0002a007812 */ /* 0x000fe200078ec0ff */
[C---:B------:R-:W-:Y:S01]  /*7140*/  FFMA R4, R27.reuse, R18, R4 ;  /* 0x000000121b047223 */ /* 0x040fe20000000004 */
[----:B------:R-:W-:Y:S01]  /*7150*/  F2FP.TF32.F32.PACK_B R29, R29 ;  /* 0x0000001dff1d723e */ /* 0x000fe200024050ff */
[C---:B------:R-:W-:Y:S01]  /*7160*/  FFMA R5, R27.reuse, R2, R5 ;  /* 0x000000021b057223 */ /* 0x040fe20000000005 */
[----:B------:R-:W-:Y:S01]  /*7170*/  FMUL R11, R24, R11 ;  /* 0x0000000b180b7220 */ /* 0x000fe20000400000 */
[----:B------:R-:W-:Y:S01]  /*7180*/  F2FP.TF32.F32.PACK_B R30, R30 ;  /* 0x0000001eff1e723e */ /* 0x000fe200024050ff */
[C---:B------:R-:W-:Y:S01]  /*7190*/  FFMA R6, R27.reuse, R0, R6 ;  /* 0x000000001b067223 */ /* 0x040fe20000000006 */
[----:B------:R-:W-:Y:S01]  /*71a0*/  F2FP.TF32.F32.PACK_B R31, R31 ;  /* 0x0000001fff1f723e */ /* 0x000fe200024050ff */
[----:B------:R-:W-:Y:S01]  /*71b0*/  FFMA R7, R27, R3, R11 ;  /* 0x000000031b077223 */ /* 0x000fe2000000000b */
[----:B------:R-:W-:Y:S01]  /*71c0*/  LOP3.LUT R2, R32, 0xffffe000, RZ, 0xc0, !PT ;  /* 0xffffe00020027812 */ /* 0x000fe200078ec0ff */
[----:B------:R-:W-:Y:S01]  /*71d0*/  FMUL R15, R24, R15 ;  /* 0x0000000f180f7220 */ /* 0x000fe20000400000 */
[----:B------:R-:W-:Y:S01]  /*71e0*/  LOP3.LUT R16, R33, 0xffffe000, RZ, 0xc0, !PT ;  /* 0xffffe00021107812 */ /* 0x000fe200078ec0ff */
[----:B------:R1:W-:Y:S01]  /*71f0*/  STS.128 [R58], R28 ;  /* 0x0000001c3a007388 */ /* 0x0003e20000000c00 */
[----:B------:R-:W-:Y:S01]  /*7200*/  LOP3.LUT R0, R34, 0xffffe000, RZ, 0xc0, !PT ;  /* 0xffffe00022007812 */ /* 0x000fe200078ec0ff */
[----:B------:R-:W-:Y:S01]  /*7210*/  FFMA R8, R27, R2, R8 ;  /* 0x000000021b087223 */ /* 0x000fe20000000008 */
[----:B------:R-:W-:Y:S01]  /*7220*/  LOP3.LUT R2, R35, 0xffffe000, RZ, 0xc0, !PT ;  /* 0xffffe00023027812 */ /* 0x000fe200078ec0ff */
[C---:B------:R-:W-:Y:S01]  /*7230*/  FFMA R9, R27.reuse, R16, R9 ;  /* 0x000000101b097223 */ /* 0x040fe20000000009 */
[----:B------:R-:W-:Y:S01]  /*7240*/  F2FP.TF32.F32.PACK_B R4, R4 ;  /* 0x00000004ff04723e */ /* 0x000fe200024050ff */
[C---:B------:R-:W-:Y:S01]  /*7250*/  FFMA R10, R27.reuse, R0, R10 ;  /* 0x000000001b0a7223 */ /* 0x040fe2000000000a */
[----:B------:R-:W-:Y:S01]  /*7260*/  F2FP.TF32.F32.PACK_B R5, R5 ;  /* 0x00000005ff05723e */ /* 0x000fe200024050ff */
[----:B------:R-:W-:Y:S01]  /*7270*/  FFMA R11, R27, R2, R15 ;  /* 0x000000021b0b7223 */ /* 0x000fe2000000000f */
[----:B------:R-:W-:Y:S01]  /*7280*/  F2FP.TF32.F32.PACK_B R6, R6 ;  /* 0x00000006ff06723e */ /* 0x000fe200024050ff */
[----:B------:R-:W-:Y:S01]  /*7290*/  FMUL R19, R24, R19 ;  /* 0x0000001318137220 */ /* 0x000fe20000400000 */
[----:B------:R-:W-:Y:S02]  /*72a0*/  F2FP.TF32.F32.PACK_B R7, R7 ;  /* 0x00000007ff07723e */ /* 0x000fe400024050ff */
[----:B------:R-:W-:Y:S02]  /*72b0*/  LOP3.LUT R3, R36, 0xffffe000, RZ, 0xc0, !PT ;  /* 0xffffe00024037812 */ /* 0x000fe400078ec0ff */
[----:B------:R-:W-:Y:S01]  /*72c0*/  LOP3.LUT R0, R37, 0xffffe000, RZ, 0xc0, !PT ;  /* 0xffffe00025007812 */ /* 0x000fe200078ec0ff */
[----:B------:R1:W-:Y:S01]  /*72d0*/  STS.128 [R67+0x10], R4 ;  /* 0x0000100443007388 */ /* 0x0003e20000000c00 */
        /* <DEDUP_REMOVED lines=8> */
[----:B------:R-:W-:Y:S02]  /*7360*/  F2FP.TF32.F32.PACK_B R10, R10 ;  /* 0x0000000aff0a723e */ /* 0x000fe400024050ff */
[----:B------:R-:W-:Y:S02]  /*7370*/  F2FP.TF32.F32.PACK_B R11, R11 ;  /* 0x0000000bff0b723e */ /* 0x000fe400024050ff */
[----:B------:R-:W-:Y:S02]  /*7380*/  F2FP.TF32.F32.PACK_B R12, R12 ;  /* 0x0000000cff0c723e */ /* 0x000fe400024050ff */
[----:B------:R-:W-:Y:S01]  /*7390*/  F2FP.TF32.F32.PACK_B R13, R13 ;  /* 0x0000000dff0d723e */ /* 0x000fe200024050ff */
[----:B------:R1:W-:Y:S01]  /*73a0*/  STS.128 [R66+0x20], R8 ;  /* 0x0000200842007388 */ /* 0x0003e20000000c00 */
[----:B------:R-:W-:Y:S02]  /*73b0*/  F2FP.TF32.F32.PACK_B R14, R14 ;  /* 0x0000000eff0e723e */ /* 0x000fe400024050ff */
[----:B------:R-:W-:Y:S05]  /*73c0*/  F2FP.TF32.F32.PACK_B R15, R15 ;  /* 0x0000000fff0f723e */ /* 0x000fea00024050ff */
[----:B------:R1:W-:Y:S01]  /*73d0*/  STS.128 [R70+0x30], R12 ;  /* 0x0000300c46007388 */ /* 0x0003e20000000c00 */
[----:B------:R-:W-:Y:S01]  /*73e0*/  @!PT LDS RZ, [RZ] ;  /* 0x00000000fffff984 */ /* 0x000fe20000000800 */
[----:B------:R-:W-:Y:S01]  /*73f0*/  @!PT LDS RZ, [RZ] ;  /* 0x00000000fffff984 */ /* 0x000fe20000000800 */
[----:B------:R-:W-:Y:S01]  /*7400*/  @!PT LDS RZ, [RZ] ;  /* 0x00000000fffff984 */ /* 0x000fe20000000800 */
[----:B------:R-:W-:Y:S01]  /*7410*/  @!PT LDS RZ, [RZ] ;  /* 0x00000000fffff984 */ /* 0x000fe20000000800 */
[----:B------:R2:W-:Y:S07]  /*7420*/  MEMBAR.ALL.CTA ;  /* 0x0000000000007992 */ /* 0x0005ee0000008000 */
[----:B--2---:R-:W2:Y:S02]  /*7430*/  FENCE.VIEW.ASYNC.S ;  /* 0x00000000000073c6 */ /* 0x004ea40000000000 */
[----:B--2---:R-:W-:Y:S06]  /*7440*/  BAR.SYNC.DEFER_BLOCKING 0x1, 0x80 ;  /* 0x0042000000007b1d */ /* 0x004fec0000010000 */
[----:B------:R-:W-:Y:S05]  /*7450*/  @P0 BRA `(.L_x_91) ;  /* 0x0000000000280947 */ /* 0x000fea0003800000 */
[----:B------:R-:W2:Y:S01]  /*7460*/  LDCU.64 UR6, c[0x0][0x348] ;  /* 0x00006900ff0677ac */ /* 0x000ea20008000a00 */
[----:B------:R-:W-:Y:S01]  /*7470*/  UIADD3 UR4, UPT, UPT, UR48, 0x200, URZ ;  /* 0x0000020030047890 */ /* 0x000fe2000fffe0ff */
[----:B------:R-:W-:Y:S05]  /*7480*/  UMOV UR41, UR51 ;  /* 0x0000003300297c82 */ /* 0x000fea0008000000 */
[----:B------:R-:W-:Y:S04]  /*7490*/  MOV R52, UR4 ;  /* 0x0000000400347c02 */ /* 0x000fe80008000f00 */
[----:B------:R-:W-:Y:S01]  /*74a0*/  R2UR UR40, R52 ;  /* 0x00000000342872ca */ /* 0x000fe200000e0000 */
[----:B--2---:R-:W-:Y:S04]  /*74b0*/  UIADD3 UR4, UP0, UPT, UR6, 0x680, URZ ;  /* 0x0000068006047890 */ /* 0x004fe8000ff1e0ff */
[----:B------:R-:W-:Y:S09]  /*74c0*/  UIADD3.X UR5, UPT, UPT, URZ, UR7, URZ, UP0, !UPT ;  /* 0x00000007ff057290 */ /* 0x000ff200087fe4ff */
[----:B------:R2:W-:Y:S01]  /*74d0*/  UTMASTG.4D [UR40], [UR4] ;  /* 0x00000028040073b5 */ /* 0x0005e20008018000 */
[----:B------:R0:W-:Y:S01]  /*74e0*/  UTMACMDFLUSH ;  /* 0x00000000000079b7 */ /* 0x0001e20000000000 */
[----:B--2---:R-:W-:Y:S04]  /*74f0*/  DEPBAR.LE SB0, 0x1 ;  /* 0x000080400000791a */ /* 0x004fe80000000000 */
.L_x_91:
[----:B------:R-:W-:Y:S05]  /*7500*/  BSYNC.RECONVERGENT B0 ;  /* 0x0000000000007941 */ /* 0x000fea0003800200 */
.L_x_90:
[----:B------:R-:W-:Y:S01]  /*7510*/  BAR.SYNC.DEFER_BLOCKING 0x1, 0x80 ;  /* 0x0042000000007b1d */ /* 0x000fe20000010000 */
[----:B------:R-:W-:Y:S01]  /*7520*/  ISETP.NE.AND P1, PT, R69, RZ, PT ;  /* 0x000000ff4500720c */ /* 0x000fe20003f25270 */
[----:B------:R-:W-:Y:S01]  /*7530*/  UISETP.NE.AND UP0, UPT, UR53, URZ, UPT ;  /* 0x000000ff3500728c */ /* 0x000fe2000bf05270 */
[----:B------:R-:W-:Y:S11]  /*7540*/  LEA R2, R72, UR48, 0x3 ;  /* 0x0000003048027c11 */ /* 0x000ff6000f8e18ff */
[----:B-1----:R-:W-:Y:S01]  /*7550*/  @P1 SHF.L.U32 R4, R57, 0x1f, RZ ;  /* 0x0000001f39041819 */ /* 0x002fe200000006ff */
[----:B------:R-:W-:Y:S06]  /*7560*/  BRA.U !UP0, `(.L_x_92) ;  /* 0x0000000108247547 */ /* 0x000fec000b800000 */
[----:B------:R-:W1:Y:S01]  /*7570*/  S2R R0, SR_CgaCtaId ;  /* 0x0000000000007919 */ /* 0x000e620000008800 */
[----:B------:R-:W-:Y:S01]  /*7580*/  IMAD.U32 R3, RZ, RZ, UR50 ;  /* 0x00000032ff037e24 */ /* 0x000fe2000f8e00ff */
[----:B------:R-:W-:Y:S04]  /*7590*/  UIADD3 UR4, UPT, UPT, UR50, 0x1, URZ ;  /* 0x0000000132047890 */ /* 0x000fe8000fffe0ff */
[----:B------:R-:W-:Y:S01]  /*75a0*/  @P1 LEA R3, R3, UR48, 0x3 ;  /* 0x0000003003031c11 */ /* 0x000fe2000f8e18ff */
[----:B------:R-:W-:Y:S04]  /*75b0*/  UISETP.NE.AND UP0, UPT, UR4, 0x4, UPT ;  /* 0x000000040400788c */ /* 0x000fe8000bf05270 */
[----:B------:R-:W-:Y:S01]  /*75c0*/  @P1 VIADD R3, R3, 0x60 ;  /* 0x0000006003031836 */ /* 0x000fe20000000000 */
[----:B------:R-:W-:Y:S04]  /*75d0*/  USEL UR50, UR4, URZ, UP0 ;  /* 0x000000ff04327287 */ /* 0x000fe80008000000 */
[----:B-1----:R-:W-:Y:S04]  /*75e0*/  @P1 PRMT R0, R0, 0x654, R3 ;  /* 0x0000065400001816 */ /* 0x002fe80000000003 */
[----:B------:R1:W-:Y:S04]  /*75f0*/  @P1 SYNCS.ARRIVE.TRANS64.RED.A1T0 RZ, [R0+URZ], RZ ;  /* 0x000000ff00ff19a7 */ /* 0x0003e800081004ff */
.L_x_92:
[----:B------:R-:W2:Y:S01]  /*7600*/  @P1 SYNCS.PHASECHK.TRANS64.TRYWAIT P0, [R2+URZ+0x40], R4 ;  /* 0x00004004020015a7 */ /* 0x000ea200080011ff */
[----:B------:R-:W-:Y:S01]  /*7610*/  BSSY B1, `(.L_x_93) ;  /* 0x0000016000017945 */ /* 0x000fe20003800000 */
[----:B--2---:R-:W-:Y:S03]  /*7620*/  @P1 SEL R73, RZ, 0x1, !P0 ;  /* 0x00000001ff491807 */ /* 0x004fe60004000000 */
[----:B------:R-:W-:Y:S05]  /*7630*/  @!P1 BRA `(.L_x_94) ;  /* 0x00000000004c9947 */ /* 0x000fea0003800000 */
[----:B------:R-:W-:Y:S01]  /*7640*/  ISETP.NE.AND P0, PT, R73, RZ, PT ;  /* 0x000000ff4900720c */ /* 0x000fe20003f05270 */
[----:B------:R-:W-:Y:S01]  /*7650*/  BSSY B0, `(.L_x_95) ;  /* 0x000000b000007945 */ /* 0x000fe20003800000 */
[----:B------:R-:W-:Y:S11]  /*7660*/  ISETP.NE.AND P1, PT, R74, RZ, PT ;  /* 0x000000ff4a00720c */ /* 0x000ff60003f25270 */
[----:B------:R-:W-:Y:S02]  /*7670*/  @!UPT UIADD3 URZ, UPT, UPT, URZ, URZ, URZ ;  /* 0x000000fffffff290 */ /* 0x000fe4000fffe0ff */
[C---:B------:R-:W-:Y:S01]  /*7680*/  @P1 IMAD R6, R72.reuse, 0x2000, R58 ;  /* 0x0000200048061824 */ /* 0x040fe200078e023a */
[C---:B------:R-:W-:Y:S01]  /*7690*/  @P1 LEA R4, R72.reuse, R66, 0xd ;  /* 0x0000004248041211 */ /* 0x040fe200078e68ff */
[C---:B------:R-:W-:Y:S02]  /*76a0*/  @P1 IMAD R5, R72.reuse, 0x2000, R67 ;  /* 0x0000200048051824 */ /* 0x040fe400078e0243 */
[----:B------:R-:W-:Y:S01]  /*76b0*/  @P1 IMAD R3, R72, 0x2000, R70 ;  /* 0x0000200048031824 */ /* 0x000fe200078e0246 */
[----:B------:R-:W-:Y:S06]  /*76c0*/  @P0 BRA `(.L_x_96) ;  /* 0x00000000000c0947 */ /* 0x000fec0003800000 */
[----:B-1----:R-:W-:Y:S04]  /*76d0*/  SHF.L.U32 R0, R57, 0x1f, RZ ;  /* 0x0000001f39007819 */ /* 0x002fe800000006ff */
[----:B------:R-:W1:Y:S02]  /*76e0*/  SYNCS.PHASECHK.TRANS64.TRYWAIT P0, [R2+URZ+0x40], R0 ;  /* 0x00004000020075a7 */ /* 0x000e6400080011ff */
[----:B-1----:R-:W-:Y:S05]  /*76f0*/  @!P0 BRA `(.L_x_97) ;  /* 0x0000002400bc8947 */ /* 0x002fea0003800000 */
.L_x_96:
[----:B------:R-:W-:Y:S05]  /*7700*/  BSYNC B0 ;  /* 0x0000000000007941 */ /* 0x000fea0003800000 */
.L_x_95:
[----:B------:R-:W-:Y:S02]  /*7710*/  ISETP.NE.AND P0, PT, R74, RZ, PT ;  /* 0x000000ff4a00720c */ /* 0x000fe40003f05270 */
[----:B------:R-:W-:Y:S11]  /*7720*/  IADD3 R72, PT, PT, R72, 0x1, RZ ;  /* 0x0000000148487810 */ /* 0x000ff60007ffe0ff */
[----:B------:R2:W4:Y:S04]  /*7730*/  @P0 LDS.128 R44, [R6] ;  /* 0x00000000062c0984 */ /* 0x0005280000000c00 */
[----:B------:R2:W1:Y:S04]  /*7740*/  @P0 LDS.128 R40, [R5+0x10] ;  /* 0x0000100005280984 */ /* 0x0004680000000c00 */
[----:B------:R2:W1:Y:S04]  /*7750*/  @P0 LDS.128 R32, [R4+0x20] ;  /* 0x0000200004200984 */ /* 0x0004680000000c00 */
[----:B------:R2:W1:Y:S02]  /*7760*/  @P0 LDS.128 R36, [R3+0x30] ;  /* 0x0000300003240984 */ /* 0x0004640000000c00 */
.L_x_94:
[----:B------:R-:W-:Y:S05]  /*7770*/  BSYNC B1 ;  /* 0x0000000000017941 */ /* 0x000fea0003800000 */
.L_x_93:
[----:B-1----:R-:W-:Y:S05]  /*7780*/  VIADD R0, R25, 0x10 ;  /* 0x0000001019007836 */ /* 0x002fea0000000000 */
[----:B------:R-:W-:Y:S04]  /*7790*/  SHF.R.U32.HI R0, RZ, 0x15, R0 ;  /* 0x00000015ff007819 */ /* 0x000fe80000011600 */
[----:B------:R-:W-:Y:S11]  /*77a0*/  LOP3.LUT P0, RZ, R0, 0x3, R62, 0x48, !PT ;  /* 0x0000000300ff7812 */ /* 0x000ff6000780483e */
[----:B------:R-:W-:Y:S02]  /*77b0*/  @!UPT UIADD3 URZ, UPT, UPT, URZ, URZ, URZ ;  /* 0x000000fffffff290 */ /* 0x000fe4000fffe0ff */
[----:B------:R-:W-:Y:S05]  /*77c0*/  @!P0 BRA `(.L_x_98) ;  /* 0x0000000000408947 */ /* 0x000fea0003800000 */
[----:B------:R-:W1:Y:S01]  /*77d0*/  LDCU.64 UR8, c[0x4][0x70] ;  /* 0x01000e00ff0877ac */ /* 0x000e620008000a00 */
[----:B--2---:R-:W-:Y:S01]  /*77e0*/  MOV R3, 0x0 ;  /* 0x0000000000037802 */ /* 0x004fe20000000f00 */
[----:B------:R-:W-:Y:S02]  /*77f0*/  HFMA2 R12, -RZ, RZ, 0, 5.9604644775390625e-08 ;  /* 0x00000001ff0c7431 */ /* 0x000fe400000001ff */
[----:B------:R-:W-:Y:S02]  /*7800*/  IMAD.MOV.U32 R8, RZ, RZ, 0x192 ;  /* 0x00000192ff087424 */ /* 0x000fe400078e00ff */
[----:B------:R-:W-:Y:S01]  /*7810*/  IMAD.MOV.U32 R13, RZ, RZ, RZ ;  /* 0x000000ffff0d7224 */ /* 0x000fe200078e00ff */
[----:B------:R-:W2:Y:S01]  /*7820*/  LDCU.64 UR6, c[0x4][0x78] ;  /* 0x01000f00ff0677ac */ /* 0x000ea20008000a00 */
[----:B------:R-:W3:Y:S01]  /*7830*/  LDC.64 R2, c[0x4][R3] ;  /* 0x0100000003027b82 */ /* 0x000ee20000000a00 */
[----:B------:R-:W5:Y:S01]  /*7840*/  LDCU.64 UR4, c[0x4][0x10] ;  /* 0x01000200ff0477ac */ /* 0x000f620008000a00 */
[----:B-1----:R-:W-:Y:S01]  /*7850*/  MOV R5, UR9 ;  /* 0x0000000900057c02 */ /* 0x002fe20008000f00 */
[----:B------:R-:W-:Y:S01]  /*7860*/  IMAD.U32 R4, RZ, RZ, UR8 ;  /* 0x00000008ff047e24 */ /* 0x000fe2000f8e00ff */
[----:B--2---:R-:W-:Y:S01]  /*7870*/  MOV R7, UR7 ;  /* 0x0000000700077c02 */ /* 0x004fe20008000f00 */
[----:B------:R-:W-:Y:S01]  /*7880*/  IMAD.U32 R6, RZ, RZ, UR6 ;  /* 0x00000006ff067e24 */ /* 0x000fe2000f8e00ff */
[----:B-----5:R-:W-:Y:S01]  /*7890*/  MOV R11, UR5 ;  /* 0x00000005000b7c02 */ /* 0x020fe20008000f00 */
[----:B------:R-:W-:Y:S02]  /*78a0*/  IMAD.U32 R10, RZ, RZ, UR4 ;  /* 0x00000004ff0a7e24 */ /* 0x000fe4000f8e00ff */
[----:B------:R-:W-:Y:S07]  /*78b0*/  LEPC R20, `(.L_x_98) ;  /* 0x000000001014794e */ /* 0x000fee0000000000 */
[----:B---34-:R-:W-:Y:S05]  /*78c0*/  CALL.ABS.NOINC R2 ;  /* 0x0000000002007343 */ /* 0x018fea0003c00000 */
.L_x_98:
[----:B--2-4-:R-:W-:Y:S01]  /*78d0*/  LOP3.LUT R3, R44, 0xffffe000, RZ, 0xc0, !PT ;  /* 0xffffe0002c037812 */ /* 0x014fe200078ec0ff */
[----:B------:R-:W-:Y:S05]  /*78e0*/  WARPSYNC.ALL ;  /* 0x0000000000007948 */ /* 0x000fea0003800000 */
[----:B------:R-:W-:Y:S01]  /*78f0*/  R2UR UR4, R25 ;  /* 0x00000000190472ca */ /* 0x000fe200000e0000 */
[----:B------:R-:W1:Y:S01]  /*7900*/  S2R R75, SR_CgaCtaId ;  /* 0x00000000004b7919 */ /* 0x000e620000008800 */
[----:B------:R-:W-:Y:S01]  /*7910*/  LOP3.LUT R20, R40, 0xffffe000, RZ, 0xc0, !PT ;  /* 0xffffe00028147812 */ /* 0x000fe200078ec0ff */
[----:B------:R-:W-:Y:S01]  /*7920*/  BSSY.RECONVERGENT B0, `(.L_x_99) ;  /* 0x000005c000007945 */ /* 0x000fe20003800200 */
[----:B------:R-:W-:Y:S02]  /*7930*/  ISETP.NE.AND P6, PT, R69, RZ, PT ;  /* 0x000000ff4500720c */ /* 0x000fe40003fc5270 */
[----:B------:R-:W-:Y:S07]  /*7940*/  ISETP.NE.AND P0, PT, R60, RZ, PT ;  /* 0x000000ff3c00720c */ /* 0x000fee0003f05270 */
[----:B------:R-:W2:Y:S02]  /*7950*/  LDTM.x16 R4, tmem[UR4+0x10] ;  /* 0x00001004000479ee */ /* 0x000ea40008240000 */
[C---:B--2---:R-:W-:Y:S01]  /*7960*/  FMUL R0, R24.reuse, R4 ;  /* 0x0000000418007220 */ /* 0x044fe20000400000 */
[----:B------:R-:W-:Y:S01]  /*7970*/  LOP3.LUT R4, R45, 0xffffe000, RZ, 0xc0, !PT ;  /* 0xffffe0002d047812 */ /* 0x000fe200078ec0ff */
[C---:B------:R-:W-:Y:S01]  /*7980*/  FMUL R2, R24.reuse, R5 ;  /* 0x0000000518027220 */ /* 0x040fe20000400000 */
[----:B------:R-:W-:Y:S01]  /*7990*/  FMUL R5, R24, R12 ;  /* 0x0000000c18057220 */ /* 0x000fe20000400000 */
[C---:B------:R-:W-:Y:S01]  /*79a0*/  FFMA R28, R27.reuse, R3, R0 ;  /* 0x000000031b1c7223 */ /* 0x040fe20000000000 */
[----:B------:R-:W-:Y:S01]  /*79b0*/  LOP3.LUT R3, R46, 0xffffe000, RZ, 0xc0, !PT ;  /* 0xffffe0002e037812 */ /* 0x000fe200078ec0ff */
[----:B------:R-:W-:Y:S01]  /*79c0*/  FFMA R29, R27, R4, R2 ;  /* 0x000000041b1d7223 */ /* 0x000fe20000000002 */
[----:B------:R-:W-:Y:S01]  /*79d0*/  LOP3.LUT R4, R47, 0xffffe000, RZ, 0xc0, !PT ;  /* 0xffffe0002f047812 */ /* 0x000fe200078ec0ff */
[C---:B------:R-:W-:Y:S01]  /*79e0*/  FMUL R0, R24.reuse, R6 ;  /* 0x0000000618007220 */ /* 0x040fe20000400000 */
[----:B------:R-:W-:Y:S01]  /*79f0*/  F2FP.TF32.F32.PACK_B R28, R28 ;  /* 0x0000001cff1c723e */ /* 0x000fe200024050ff */
[C---:B------:R-:W-:Y:S01]  /*7a00*/  FMUL R2, R24.reuse, R7 ;  /* 0x0000000718027220 */ /* 0x040fe20000400000 */
[----:B------:R-:W-:Y:S01]  /*7a10*/  F2FP.TF32.F32.PACK_B R29, R29 ;  /* 0x0000001dff1d723e */ /* 0x000fe200024050ff */
[C---:B------:R-:W-:Y:S01]  /*7a20*/  FFMA R30, R27.reuse, R3, R0 ;  /* 0x000000031b1e7223 */ /* 0x040fe20000000000 */
[C---:B------:R-:W-:Y:S01]  /*7a30*/  FMUL R0, R24.reuse, R8 ;  /* 0x0000000818007220 */ /* 0x040fe20000400000 */
[----:B------:R-:W-:Y:S01]  /*7a40*/  FFMA R31, R27, R4, R2 ;  /* 0x000000041b1f7223 */ /* 0x000fe20000000002 */
[C---:B------:R-:W-:Y:S01]  /*7a50*/  FMUL R6, R24.reuse, R13 ;  /* 0x0000000d18067220 */ /* 0x040fe20000400000 */
[----:B------:R-:W-:Y:S01]  /*7a60*/  LOP3.LUT R13, R41, 0xffffe000, RZ, 0xc0, !PT ;  /* 0xffffe000290d7812 */ /* 0x000fe200078ec0ff */
[C---:B------:R-:W-:Y:S01]  /*7a70*/  FMUL R2, R24.reuse, R9 ;  /* 0x0000000918027220 */ /* 0x040fe20000400000 */
[----:B------:R-:W-:Y:S01]  /*7a80*/  F2FP.TF32.F32.PACK_B R30, R30 ;  /* 0x0000001eff1e723e */ /* 0x000fe200024050ff */
[----:B------:R-:W-:Y:S01]  /*7a90*/  FMUL R9, R24, R16 ;  /* 0x0000001018097220 */ /* 0x000fe20000400000 */
[----:B------:R-:W-:Y:S01]  /*7aa0*/  F2FP.TF32.F32.PACK_B R31, R31 ;  /* 0x0000001fff1f723e */ /* 0x000fe200024050ff */
[----:B------:R-:W-:Y:S01]  /*7ab0*/  FFMA R16, R27, R20, R0 ;  /* 0x000000141b107223 */ /* 0x000fe20000000000 */
[----:B------:R-:W-:Y:S01]  /*7ac0*/  LOP3.LUT R0, R42, 0xffffe000, RZ, 0xc0, !PT ;  /* 0xffffe0002a007812 */ /* 0x000fe200078ec0ff */
[C---:B------:R-:W-:Y:S01]  /*7ad0*/  FMUL R3, R24.reuse, R10 ;  /* 0x0000000a18037220 */ /* 0x040fe20000400000 */
[C---:B------:R-:W-:Y:S01]  /*7ae0*/  FMUL R7, R24.reuse, R14 ;  /* 0x0000000e18077220 */ /* 0x040fe20000400000 */
[----:B------:R-:W-:Y:S01]  /*7af0*/  LOP3.LUT R14, R43, 0xffffe000, RZ, 0xc0, !PT ;  /* 0xffffe0002b0e7812 */ /* 0x000fe200078ec0ff */
[----:B------:R-:W-:Y:S01]  /*7b00*/  FMUL R10, R24, R17 ;  /* 0x00000011180a7220 */ /* 0x000fe20000400000 */
[----:B------:R-:W-:Y:S01]  /*7b10*/  F2FP.TF32.F32.PACK_B R16, R16 ;  /* 0x00000010ff10723e */ /* 0x000fe200024050ff */
[----:B------:R-:W-:Y:S01]  /*7b20*/  FFMA R17, R27, R13, R2 ;  /* 0x0000000d1b117223 */ /* 0x000fe20000000002 */
[----:B------:R-:W-:Y:S01]  /*7b30*/  LOP3.LUT R2, R32, 0xffffe000, RZ, 0xc0, !PT ;  /* 0xffffe00020027812 */ /* 0x000fe200078ec0ff */
[----:B------:R-:W-:Y:S01]  /*7b40*/  STS.128 [R58+0x2000], R28 ;  /* 0x0020001c3a007388 */ /* 0x000fe20000000c00 */
[----:B------:R-:W-:Y:S01]  /*7b50*/  LOP3.LUT R13, R39, 0xffffe000, RZ, 0xc0, !PT ;  /* 0xffffe000270d7812 */ /* 0x000fe200078ec0ff */
[C---:B------:R-:W-:Y:S01]  /*7b60*/  FMUL R4, R24.reuse, R11 ;  /* 0x0000000b18047220 */ /* 0x040fe20000400000 */
[----:B------:R-:W-:Y:S01]  /*7b70*/  F2FP.TF32.F32.PACK_B R17, R17 ;  /* 0x00000011ff11723e */ /* 0x000fe200024050ff */
[C---:B------:R-:W-:Y:S01]  /*7b80*/  FMUL R11, R24.reuse, R18 ;  /* 0x00000012180b7220 */ /* 0x040fe20000400000 */
[----:B------:R-:W-:Y:S01]  /*7b90*/  FFMA R18, R27, R0, R3 ;  /* 0x000000001b127223 */ /* 0x000fe20000000003 */
[----:B------:R-:W-:Y:S01]  /*7ba0*/  LOP3.LUT R0, R33, 0xffffe000, RZ, 0xc0, !PT ;  /* 0xffffe00021007812 */ /* 0x000fe200078ec0ff */
[----:B------:R-:W-:Y:S01]  /*7bb0*/  FMUL R12, R24, R19 ;  /* 0x00000013180c7220 */ /* 0x000fe20000400000 */
[----:B------:R-:W-:Y:S01]  /*7bc0*/  LOP3.LUT R3, R34, 0xffffe000, RZ, 0xc0, !PT ;  /* 0xffffe00022037812 */ /* 0x000fe200078ec0ff */
[C---:B------:R-:W-:Y:S01]  /*7bd0*/  FFMA R19, R27.reuse, R14, R4 ;  /* 0x0000000e1b137223 */ /* 0x040fe20000000004 */
[----:B------:R-:W-:Y:S01]  /*7be0*/  FFMA R4, R27, R2, R5 ;  /* 0x000000021b047223 */ /* 0x000fe20000000005 */
[----:B------:R-:W-:Y:S01]  /*7bf0*/  LOP3.LUT R2, R35, 0xffffe000, RZ, 0xc0, !PT ;  /* 0xffffe00023027812 */ /* 0x000fe200078ec0ff */
[----:B------:R-:W-:Y:S01]  /*7c00*/  FMUL R8, R24, R15 ;  /* 0x0000000f18087220 */ /* 0x000fe20000400000 */
[----:B------:R-:W-:Y:S01]  /*7c10*/  F2FP.TF32.F32.PACK_B R18, R18 ;  /* 0x00000012ff12723e */ /* 0x000fe200024050ff */
[C---:B------:R-:W-:Y:S01]  /*7c20*/  FFMA R5, R27.reuse, R0, R6 ;  /* 0x000000001b057223 */ /* 0x040fe20000000006 */
[----:B------:R-:W-:Y:S01]  /*7c30*/  F2FP.TF32.F32.PACK_B R19, R19 ;  /* 0x00000013ff13723e */ /* 0x000fe200024050ff */
[C---:B------:R-:W-:Y:S01]  /*7c40*/  FFMA R6, R27.reuse, R3, R7 ;  /* 0x000000031b067223 */ /* 0x040fe20000000007 */
[----:B------:R-:W-:Y:S01]  /*7c50*/  FFMA R7, R27, R2, R8 ;  /* 0x000000021b077223 */ /* 0x000fe20000000008 */
[----:B------:R-:W-:Y:S02]  /*7c60*/  LOP3.LUT R0, R36, 0xffffe000, RZ, 0xc0, !PT ;  /* 0xffffe00024007812 */ /* 0x000fe400078ec0ff */
[----:B------:R-:W-:Y:S01]  /*7c70*/  STS.128 [R67+0x2010], R16 ;  /* 0x0020101043007388 */ /* 0x000fe20000000c00 */
[----:B------:R-:W-:Y:S02]  /*7c80*/  LOP3.LUT R2, R37, 0xffffe000, RZ, 0xc0, !PT ;  /* 0xffffe00025027812 */ /* 0x000fe400078ec0ff */
[----:B------:R-:W-:Y:S01]  /*7c90*/  LOP3.LUT R3, R38, 0xffffe000, RZ, 0xc0, !PT ;  /* 0xffffe00026037812 */ /* 0x000fe200078ec0ff */
[C---:B------:R-:W-:Y:S01]  /*7ca0*/  FFMA R8, R27.reuse, R0, R9 ;  /* 0x000000001b087223 */ /* 0x040fe20000000009 */
[----:B------:R-:W-:Y:S01]  /*7cb0*/  F2FP.TF32.F32.PACK_B R4, R4 ;  /* 0x00000004ff04723e */ /* 0x000fe200024050ff */
[C---:B------:R-:W-:Y:S01]  /*7cc0*/  FFMA R9, R27.reuse, R2, R10 ;  /* 0x000000021b097223 */ /* 0x040fe2000000000a */
[----:B------:R-:W-:Y:S01]  /*7cd0*/  F2FP.TF32.F32.PACK_B R5, R5 ;  /* 0x00000005ff05723e */ /* 0x000fe200024050ff */
[C---:B------:R-:W-:Y:S01]  /*7ce0*/  FFMA R10, R27.reuse, R3, R11 ;  /* 0x000000031b0a7223 */ /* 0x040fe2000000000b */
[----:B------:R-:W-:Y:S01]  /*7cf0*/  F2FP.TF32.F32.PACK_B R6, R6 ;  /* 0x00000006ff06723e */ /* 0x000fe200024050ff */
[----:B------:R-:W-:Y:S01]  /*7d00*/  FFMA R11, R27, R13, R12 ;  /* 0x0000000d1b0b7223 */ /* 0x000fe2000000000c */
[----:B------:R-:W-:Y:S01]  /*7d10*/  F2FP.TF32.F32.PACK_B R7, R7 ;  /* 0x00000007ff07723e */ /* 0x000fe200024050ff */
[----:B------:R-:W-:Y:S01]  /*7d20*/  IMAD.U32 R0, RZ, RZ, UR50 ;  /* 0x00000032ff007e24 */ /* 0x000fe2000f8e00ff */
[----:B------:R-:W-:Y:S02]  /*7d30*/  F2FP.TF32.F32.PACK_B R8, R8 ;  /* 0x00000008ff08723e */ /* 0x000fe400024050ff */
[----:B------:R-:W-:Y:S01]  /*7d40*/  F2FP.TF32.F32.PACK_B R9, R9 ;  /* 0x00000009ff09723e */ /* 0x000fe200024050ff */
[----:B------:R2:W-:Y:S01]  /*7d50*/  STS.128 [R66+0x2020], R4 ;  /* 0x0020200442007388 */ /* 0x0005e20000000c00 */
[----:B------:R-:W-:Y:S02]  /*7d60*/  F2FP.TF32.F32.PACK_B R10, R10 ;  /* 0x0000000aff0a723e */ /* 0x000fe400024050ff */
[----:B------:R-:W-:Y:S02]  /*7d70*/  F2FP.TF32.F32.PACK_B R11, R11 ;  /* 0x0000000bff0b723e */ /* 0x000fe400024050ff */
[----:B------:R-:W-:Y:S02]  /*7d80*/  @P6 LEA R0, R0, UR48, 0x3 ;  /* 0x0000003000006c11 */ /* 0x000fe4000f8e18ff */
[----:B------:R-:W-:Y:S01]  /*7d90*/  @P6 SHF.L.U32 R2, R57, 0x1f, RZ ;  /* 0x0000001f39026819 */ /* 0x000fe200000006ff */
[----:B------:R4:W-:Y:S02]  /*7da0*/  STS.128 [R70+0x2030], R8 ;  /* 0x0020300846007388 */ /* 0x0009e40000000c00 */
[----:B------:R-:W-:Y:S05]  /*7db0*/  @P6 VIADD R0, R0, 0x60 ;  /* 0x0000006000006836 */ /* 0x000fea0000000000 */
[----:B-1----:R-:W-:Y:S01]  /*7dc0*/  @P6 PRMT R0, R75, 0x654, R0 ;  /* 0x000006544b006816 */ /* 0x002fe20000000000 */
[----:B------:R-:W-:Y:S01]  /*7dd0*/  @!PT LDS RZ, [RZ] ;  /* 0x00000000fffff984 */ /* 0x000fe20000000800 */
[----:B------:R-:W-:Y:S01]  /*7de0*/  @!PT LDS RZ, [RZ] ;  /* 0x00000000fffff984 */ /* 0x000fe20000000800 */
[----:B------:R-:W-:Y:S01]  /*7df0*/  @!PT LDS RZ, [RZ] ;  /* 0x00000000fffff984 */ /* 0x000fe20000000800 */
[----:B------:R-:W-:Y:S01]  /*7e00*/  @!PT LDS RZ, [RZ] ;  /* 0x00000000fffff984 */ /* 0x000fe20000000800 */
[----:B------:R1:W-:Y:S06]  /*7e10*/  MEMBAR.ALL.CTA ;  /* 0x0000000000007992 */ /* 0x0003ec0000008000 */
[----:B-1----:R-:W1:Y:S01]  /*7e20*/  FENCE.VIEW.ASYNC.S ;  /* 0x00000000000073c6 */ /* 0x002e620000000000 */
[----:B--2---:R-:W-:Y:S01]  /*7e30*/  LEA R6, R72, UR48, 0x3 ;  /* 0x0000003048067c11 */ /* 0x004fe2000f8e18ff */
[----:B-1----:R-:W-:Y:S06]  /*7e40*/  BAR.SYNC.DEFER_BLOCKING 0x1, 0x80 ;  /* 0x0042000000007b1d */ /* 0x002fec0000010000 */
[----:B------:R-:W-:Y:S05]  /*7e50*/  @P0 BRA `(.L_x_100) ;  /* 0x0000000000200947 */ /* 0x000fea0003800000 */
[----:B------:R-:W1:Y:S01]  /*7e60*/  LDCU.64 UR6, c[0x0][0x348] ;  /* 0x00006900ff0677ac */ /* 0x000e620008000a00 */
[----:B------:R-:W-:Y:S02]  /*7e70*/  UIADD3 UR40, UPT, UPT, UR48, 0x2200, URZ ;  /* 0x0000220030287890 */ /* 0x000fe4000fffe0ff */
[----:B------:R-:W-:Y:S02]  /*7e80*/  UIADD3 UR41, UPT, UPT, UR51, 0x10, URZ ;  /* 0x0000001033297890 */ /* 0x000fe4000fffe0ff */
[----:B-1----:R-:W-:Y:S04]  /*7e90*/  UIADD3 UR4, UP0, UPT, UR6, 0x680, URZ ;  /* 0x0000068006047890 */ /* 0x002fe8000ff1e0ff */
[----:B------:R-:W-:Y:S09]  /*7ea0*/  UIADD3.X UR5, UPT, UPT, URZ, UR7, URZ, UP0, !UPT ;  /* 0x00000007ff057290 */ /* 0x000ff200087fe4ff */
[----:B------:R1:W-:Y:S01]  /*7eb0*/  UTMASTG.4D [UR40], [UR4] ;  /* 0x00000028040073b5 */ /* 0x0003e20008018000 */
[----:B------:R0:W-:Y:S01]  /*7ec0*/  UTMACMDFLUSH ;  /* 0x00000000000079b7 */ /* 0x0001e20000000000 */
[----:B-1----:R-:W-:Y:S04]  /*7ed0*/  DEPBAR.LE SB0, 0x1 ;  /* 0x000080400000791a */ /* 0x002fe80000000000 */
.L_x_100:
[----:B------:R-:W-:Y:S05]  /*7ee0*/  BSYNC.RECONVERGENT B0 ;  /* 0x0000000000007941 */ /* 0x000fea0003800200 */
.L_x_99:
[----:B------:R-:W-:Y:S01]  /*7ef0*/  BAR.SYNC.DEFER_BLOCKING 0x1, 0x80 ;  /* 0x0042000000007b1d */ /* 0x000fe20000010000 */
[----:B------:R-:W-:Y:S04]  /*7f00*/  UIADD3 UR4, UPT, UPT, UR50, 0x1, URZ ;  /* 0x0000000132047890 */ /* 0x000fe8000fffe0ff */
[----:B------:R-:W-:Y:S04]  /*7f10*/  UISETP.NE.AND UP0, UPT, UR4, 0x4, UPT ;  /* 0x000000040400788c */ /* 0x000fe8000bf05270 */
[----:B------:R-:W-:Y:S01]  /*7f20*/  USEL UR49, UR4, URZ, UP0 ;  /* 0x000000ff04317287 */ /* 0x000fe20008000000 */
[----:B------:R1:W-:Y:S01]  /*7f30*/  @P6 SYNCS.ARRIVE.TRANS64.RED.A1T0 RZ, [R0+URZ], RZ ;  /* 0x000000ff00ff69a7 */ /* 0x0003e200081004ff */
[----:B------:R-:W-:Y:S01]  /*7f40*/  BSSY B1, `(.L_x_101) ;  /* 0x0000017000017945 */ /* 0x000fe20003800000 */
[----:B------:R-:W2:Y:S02]  /*7f50*/  @P6 SYNCS.PHASECHK.TRANS64.TRYWAIT P0, [R6+URZ+0x40], R2 ;  /* 0x00004002060065a7 */ /* 0x000ea400080011ff */
[----:B--2---:R-:W-:Y:S01]  /*7f60*/  @P6 SEL R73, RZ, 0x1, !P0 ;  /* 0x00000001ff496807 */ /* 0x004fe20004000000 */
[----:B-1----:R-:W-:Y:S06]  /*7f70*/  @!P6 BRA `(.L_x_102) ;  /* 0x00000000004ce947 */ /* 0x002fec0003800000 */
        /* <DEDUP_REMOVED lines=9> */
[----:B------:R-:W-:Y:S04]  /*8010*/  SHF.L.U32 R5, R57, 0x1f, RZ ;  /* 0x0000001f39057819 */ /* 0x000fe800000006ff */
[----:B------:R-:W1:Y:S02]  /*8020*/  SYNCS.PHASECHK.TRANS64.TRYWAIT P0, [R6+URZ+0x40], R5 ;  /* 0x00004005060075a7 */ /* 0x000e6400080011ff */
[----:B-1----:R-:W-:Y:S05]  /*8030*/  @!P0 BRA `(.L_x_105) ;  /* 0x0000001c00808947 */ /* 0x002fea0003800000 */
.L_x_104:
[----:B------:R-:W-:Y:S05]  /*8040*/  BSYNC B0 ;  /* 0x0000000000007941 */ /* 0x000fea0003800000 */
.L_x_103:
[----:B------:R-:W-:Y:S02]  /*8050*/  ISETP.NE.AND P0, PT, R74, RZ, PT ;  /* 0x000000ff4a00720c */ /* 0x000fe40003f05270 */
[----:B------:R-:W-:Y:S11]  /*8060*/  IADD3 R72, PT, PT, R72, 0x1, RZ ;  /* 0x0000000148487810 */ /* 0x000ff60007ffe0ff */
[----:B------:R2:W1:Y:S04]  /*8070*/  @P0 LDS.128 R44, [R4] ;  /* 0x00000000042c0984 */ /* 0x0004680000000c00 */
[----:B------:R2:W1:Y:S04]  /*8080*/  @P0 LDS.128 R40, [R3+0x10] ;  /* 0x0000100003280984 */ /* 0x0004680000000c00 */
[----:B------:R2:W1:Y:S04]  /*8090*/  @P0 LDS.128 R32, [R2+0x20] ;  /* 0x0000200002200984 */ /* 0x0004680000000c00 */
[----:B------:R2:W1:Y:S02]  /*80a0*/  @P0 LDS.128 R36, [R0+0x30] ;  /* 0x0000300000240984 */ /* 0x0004640000000c00 */
.L_x_102:
[----:B------:R-:W-:Y:S05]  /*80b0*/  BSYNC B1 ;  /* 0x0000000000017941 */ /* 0x000fea0003800000 */
.L_x_101:
[----:B--2---:R-:W-:Y:S05]  /*80c0*/  VIADD R0, R25, 0x20 ;  /* 0x0000002019007836 */ /* 0x004fea0000000000 */
[----:B------:R-:W-:Y:S04]  /*80d0*/  SHF.R.U32.HI R0, RZ, 0x15, R0 ;  /* 0x00000015ff007819 */ /* 0x000fe80000011600 */
[----:B------:R-:W-:Y:S11]  /*80e0*/  LOP3.LUT P0, RZ, R0, 0x3, R62, 0x48, !PT ;  /* 0x0000000300ff7812 */ /* 0x000ff6000780483e */
[----:B------:R-:W-:Y:S02]  /*80f0*/  @!UPT UIADD3 URZ, UPT, UPT, URZ, URZ, URZ ;  /* 0x000000fffffff290 */ /* 0x000fe4000fffe0ff */
[----:B------:R-:W-:Y:S05]  /*8100*/  @!P0 BRA `(.L_x_106) ;  /* 0x0000000000408947 */ /* 0x000fea0003800000 */
[----:B------:R-:W1:Y:S01]  /*8110*/  LDCU.64 UR8, c[0x4][0x70] ;  /* 0x01000e00ff0877ac */ /* 0x000e620008000a00 */
[----:B------:R-:W-:Y:S01]  /*8120*/  MOV R3, 0x0 ;  /* 0x0000000000037802 */ /* 0x000fe20000000f00 */
[----:B------:R-:W-:Y:S02]  /*8130*/  HFMA2 R12, -RZ, RZ, 0, 5.9604644775390625e-08 ;  /* 0x00000001ff0c7431 */ /* 0x000fe400000001ff */
[----:B----4-:R-:W-:Y:S02]  /*8140*/  IMAD.MOV.U32 R8, RZ, RZ, 0x192 ;  /* 0x00000192ff087424 */ /* 0x010fe400078e00ff */
[----:B------:R-:W-:Y:S01]  /*8150*/  IMAD.MOV.U32 R13, RZ, RZ, RZ ;  /* 0x000000ffff0d7224 */ /* 0x000fe200078e00ff */
[----:B------:R-:W2:Y:S01]  /*8160*/  LDCU.64 UR6, c[0x4][0x78] ;  /* 0x01000f00ff0677ac */ /* 0x000ea20008000a00 */
[----:B------:R-:W4:Y:S01]  /*8170*/  LDC.64 R2, c[0x4][R3] ;  /* 0x0100000003027b82 */ /* 0x000f220000000a00 */
        /* <DEDUP_REMOVED lines=9> */
.L_x_106:
[----:B-1----:R-:W-:Y:S01]  /*8210*/  LOP3.LUT R3, R44, 0xffffe000, RZ, 0xc0, !PT ;  /* 0xffffe0002c037812 */ /* 0x002fe200078ec0ff */
[----:B------:R-:W-:Y:S05]  /*8220*/  WARPSYNC.ALL ;  /* 0x0000000000007948 */ /* 0x000fea0003800000 */
[----:B------:R-:W-:Y:S01]  /*8230*/  R2UR UR4, R25 ;  /* 0x00000000190472ca */ /* 0x000fe200000e0000 */
[----:B------:R-:W-:Y:S01]  /*8240*/  BSSY.RECONVERGENT B0, `(.L_x_107) ;  /* 0x000005d000007945 */ /* 0x000fe20003800200 */
[----:B------:R-:W-:Y:S02]  /*8250*/  LOP3.LUT R20, R40, 0xffffe000, RZ, 0xc0, !PT ;  /* 0xffffe00028147812 */ /* 0x000fe400078ec0ff */
[----:B------:R-:W-:Y:S02]  /*8260*/  LOP3.LUT R21, R41, 0xffffe000, RZ, 0xc0, !PT ;  /* 0xffffe00029157812 */ /* 0x000fe400078ec0ff */
[----:B------:R-:W-:Y:S02]  /*8270*/  LOP3.LUT R26, R42, 0xffffe000, RZ, 0xc0, !PT ;  /* 0xffffe0002a1a7812 */ /* 0x000fe400078ec0ff */
[----:B------:R-:W-:Y:S02]  /*8280*/  ISETP.NE.AND P6, PT, R69, RZ, PT ;  /* 0x000000ff4500720c */ /* 0x000fe40003fc5270 */
[----:B------:R-:W-:Y:S03]  /*8290*/  ISETP.NE.AND P0, PT, R60, RZ, PT ;  /* 0x000000ff3c00720c */ /* 0x000fe60003f05270 */
[----:B----4-:R-:W1:Y:S02]  /*82a0*/  LDTM.x16 R4, tmem[UR4+0x20] ;  /* 0x00002004000479ee */ /* 0x010e640008240000 */
[C---:B-1----:R-:W-:Y:S01]  /*82b0*/  FMUL R0, R24.reuse, R4 ;  /* 0x0000000418007220 */ /* 0x042fe20000400000 */
        /* <DEDUP_REMOVED lines=13> */
[C---:B------:R-:W-:Y:S01]  /*8390*/  FFMA R31, R27.reuse, R4, R2 ;  /* 0x000000041b1f7223 */ /* 0x040fe20000000002 */
[C---:B------:R-:W-:Y:S01]  /*83a0*/  FMUL R2, R24.reuse, R9 ;  /* 0x0000000918027220 */ /* 0x040fe20000400000 */
[C---:B------:R-:W-:Y:S01]  /*83b0*/  FMUL R9, R24.reuse, R16 ;  /* 0x0000001018097220 */ /* 0x040fe20000400000 */
[----:B------:R-:W-:Y:S01]  /*83c0*/  F2FP.TF32.F32.PACK_B R30, R30 ;  /* 0x0000001eff1e723e */ /* 0x000fe200024050ff */
[----:B------:R-:W-:Y:S01]  /*83d0*/  FFMA R16, R27, R20, R0 ;  /* 0x000000141b107223 */ /* 0x000fe20000000000 */
[----:B------:R-:W-:Y:S01]  /*83e0*/  LOP3.LUT R0, R43, 0xffffe000, RZ, 0xc0, !PT ;  /* 0xffffe0002b007812 */ /* 0x000fe200078ec0ff */
[C---:B------:R-:W-:Y:S01]  /*83f0*/  FMUL R3, R24.reuse, R10 ;  /* 0x0000000a18037220 */ /* 0x040fe20000400000 */
[----:B------:R-:W-:Y:S01]  /*8400*/  F2FP.TF32.F32.PACK_B R31, R31 ;  /* 0x0000001fff1f723e */ /* 0x000fe200024050ff */
[C---:B------:R-:W-:Y:S01]  /*8410*/  FMUL R4, R24.reuse, R11 ;  /* 0x0000000b18047220 */ /* 0x040fe20000400000 */
[----:B------:R-:W-:Y:S01]  /*8420*/  F2FP.TF32.F32.PACK_B R16, R16 ;  /* 0x00000010ff10723e */ /* 0x000fe200024050ff */
[----:B------:R-:W-:Y:S01]  /*8430*/  FMUL R10, R24, R17 ;  /* 0x00000011180a7220 */ /* 0x000fe20000400000 */
[C---:B------:R-:W-:Y:S01]  /*8440*/  FFMA R17, R27.reuse, R21, R2 ;  /* 0x000000151b117223 */ /* 0x040fe20000000002 */
[----:B------:R-:W-:Y:S01]  /*8450*/  LOP3.LUT R2, R32, 0xffffe000, RZ, 0xc0, !PT ;  /* 0xffffe00020027812 */ /* 0x000fe200078ec0ff */
[----:B------:R1:W-:Y:S01]  /*8460*/  STS.128 [R58+0x4000], R28 ;  /* 0x0040001c3a007388 */ /* 0x0003e20000000c00 */
[C---:B------:R-:W-:Y:S01]  /*8470*/  FMUL R11, R24.reuse, R18 ;  /* 0x00000012180b7220 */ /* 0x040fe20000400000 */
[----:B------:R-:W-:Y:S01]  /*8480*/  FFMA R18, R27, R26, R3 ;  /* 0x0000001a1b127223 */ /* 0x000fe20000000003 */
[----:B------:R-:W-:Y:S01]  /*8490*/  LOP3.LUT R3, R33, 0xffffe000, RZ, 0xc0, !PT ;  /* 0xffffe00021037812 */ /* 0x000fe200078ec0ff */
[C---:B------:R-:W-:Y:S01]  /*84a0*/  FMUL R12, R24.reuse, R19 ;  /* 0x00000013180c7220 */ /* 0x040fe20000400000 */
[----:B------:R-:W-:Y:S01]  /*84b0*/  F2FP.TF32.F32.PACK_B R17, R17 ;  /* 0x00000011ff11723e */ /* 0x000fe200024050ff */
[----:B------:R-:W-:Y:S01]  /*84c0*/  FFMA R19, R27, R0, R4 ;  /* 0x000000001b137223 */ /* 0x000fe20000000004 */
[----:B------:R-:W-:Y:S01]  /*84d0*/  F2FP.TF32.F32.PACK_B R18, R18 ;  /* 0x00000012ff12723e */ /* 0x000fe200024050ff */
[----:B------:R-:W-:Y:S01]  /*84e0*/  FMUL R6, R24, R13 ;  /* 0x0000000d18067220 */ /* 0x000fe20000400000 */
[----:B------:R-:W-:Y:S01]  /*84f0*/  LOP3.LUT R13, R34, 0xffffe000, RZ, 0xc0, !PT ;  /* 0xffffe000220d7812 */ /* 0x000fe200078ec0ff */
[C---:B------:R-:W-:Y:S01]  /*8500*/  FMUL R7, R24.reuse, R14 ;  /* 0x0000000e18077220 */ /* 0x040fe20000400000 */
[----:B------:R-:W-:Y:S01]  /*8510*/  LOP3.LUT R14, R35, 0xffffe000, RZ, 0xc0, !PT ;  /* 0xffffe000230e7812 */ /* 0x000fe200078ec0ff */
[----:B------:R-:W-:Y:S01]  /*8520*/  FMUL R8, R24, R15 ;  /* 0x0000000f18087220 */ /* 0x000fe20000400000 */
[----:B------:R-:W-:Y:S01]  /*8530*/  F2FP.TF32.F32.PACK_B R19, R19 ;  /* 0x00000013ff13723e */ /* 0x000fe200024050ff */
[C---:B------:R-:W-:Y:S01]  /*8540*/  FFMA R4, R27.reuse, R2, R5 ;  /* 0x000000021b047223 */ /* 0x040fe20000000005 */
[C---:B------:R-:W-:Y:S01]  /*8550*/  FFMA R5, R27.reuse, R3, R6 ;  /* 0x000000031b057223 */ /* 0x040fe20000000006 */
[C---:B------:R-:W-:Y:S01]  /*8560*/  FFMA R6, R27.reuse, R13, R7 ;  /* 0x0000000d1b067223 */ /* 0x040fe20000000007 */
[----:B------:R-:W-:Y:S01]  /*8570*/  FFMA R7, R27, R14, R8 ;  /* 0x0000000e1b077223 */ /* 0x000fe20000000008 */
[----:B------:R1:W-:Y:S01]  /*8580*/  STS.128 [R67+0x4010], R16 ;  /* 0x0040101043007388 */ /* 0x0003e20000000c00 */
[----:B------:R-:W-:Y:S01]  /*8590*/  LOP3.LUT R0, R36, 0xffffe000, RZ, 0xc0, !PT ;  /* 0xffffe00024007812 */ /* 0x000fe200078ec0ff */
[----:B------:R-:W-:Y:S01]  /*85a0*/  IMAD.U32 R14, RZ, RZ, UR49 ;  /* 0x00000031ff0e7e24 */ /* 0x000fe2000f8e00ff */
[----:B------:R-:W-:Y:S02]  /*85b0*/  LOP3.LUT R2, R37, 0xffffe000, RZ, 0xc0, !PT ;  /* 0xffffe00025027812 */ /* 0x000fe400078ec0ff */
        /* <DEDUP_REMOVED lines=14> */
[----:B------:R-:W-:Y:S02]  /*86a0*/  F2FP.TF32.F32.PACK_B R11, R11 ;  /* 0x0000000bff0b723e */ /* 0x000fe400024050ff */
[----:B------:R-:W-:Y:S02]  /*86b0*/  @P6 LEA R14, R14, UR48, 0x3 ;  /* 0x000000300e0e6c11 */ /* 0x000fe4000f8e18ff */
[----:B------:R-:W-:Y:S01]  /*86c0*/  LEA R0, R72, UR48, 0x3 ;  /* 0x0000003048007c11 */ /* 0x000fe2000f8e18ff */
[----:B------:R1:W-:Y:S01]  /*86d0*/  STS.128 [R70+0x4030], R8 ;  /* 0x0040300846007388 */ /* 0x0003e20000000c00 */
[----:B------:R-:W-:Y:S01]  /*86e0*/  @P6 SHF.L.U32 R2, R57, 0x1f, RZ ;  /* 0x0000001f39026819 */ /* 0x000fe200000006ff */
[----:B------:R-:W-:Y:S05]  /*86f0*/  @P6 VIADD R14, R14, 0x60 ;  /* 0x000000600e0e6836 */ /* 0x000fea0000000000 */
[----:B------:R-:W-:Y:S01]  /*8700*/  @P6 PRMT R14, R75, 0x654, R14 ;  /* 0x000006544b0e6816 */ /* 0x000fe2000000000e */
[----:B------:R-:W-:Y:S01]  /*8710*/  @!PT LDS RZ, [RZ] ;  /* 0x00000000fffff984 */ /* 0x000fe20000000800 */
[----:B------:R-:W-:Y:S01]  /*8720*/  @!PT LDS RZ, [RZ] ;  /* 0x00000000fffff984 */ /* 0x000fe20000000800 */
[----:B------:R-:W-:Y:S01]  /*8730*/  @!PT LDS RZ, [RZ] ;  /* 0x00000000fffff984 */ /* 0x000fe20000000800 */
[----:B------:R-:W-:Y:S01]  /*8740*/  @!PT LDS RZ, [RZ] ;  /* 0x00000000fffff984 */ /* 0x000fe20000000800 */
[----:B------:R2:W-:Y:S06]  /*8750*/  MEMBAR.ALL.CTA ;  /* 0x0000000000007992 */ /* 0x0005ec0000008000 */
[----:B--2---:R-:W2:Y:S02]  /*8760*/  FENCE.VIEW.ASYNC.S ;  /* 0x00000000000073c6 */ /* 0x004ea40000000000 */
[----:B--2---:R-:W-:Y:S06]  /*8770*/  BAR.SYNC.DEFER_BLOCKING 0x1, 0x80 ;  /* 0x0042000000007b1d */ /* 0x004fec0000010000 */
[----:B------:R-:W-:Y:S05]  /*8780*/  @P0 BRA `(.L_x_108) ;  /* 0x0000000000200947 */ /* 0x000fea0003800000 */
[----:B------:R-:W2:Y:S01]  /*8790*/  LDCU.64 UR6, c[0x0][0x348] ;  /* 0x00006900ff0677ac */ /* 0x000ea20008000a00 */
[----:B------:R-:W-:Y:S02]  /*87a0*/  UIADD3 UR40, UPT, UPT, UR48, 0x4200, URZ ;  /* 0x0000420030287890 */ /* 0x000fe4000fffe0ff */
[----:B------:R-:W-:Y:S02]  /*87b0*/  UIADD3 UR41, UPT, UPT, UR51, 0x20, URZ ;  /* 0x0000002033297890 */ /* 0x000fe4000fffe0ff */
[----:B--2---:R-:W-:Y:S04]  /*87c0*/  UIADD3 UR4, UP0, UPT, UR6, 0x680, URZ ;  /* 0x0000068006047890 */ /* 0x004fe8000ff1e0ff */
[----:B------:R-:W-:Y:S09]  /*87d0*/  UIADD3.X UR5, UPT, UPT, URZ, UR7, URZ, UP0, !UPT ;  /* 0x00000007ff057290 */ /* 0x000ff200087fe4ff */
[----:B------:R2:W-:Y:S01]  /*87e0*/  UTMASTG.4D [UR40], [UR4] ;  /* 0x00000028040073b5 */ /* 0x0005e20008018000 */
[----:B------:R0:W-:Y:S01]  /*87f0*/  UTMACMDFLUSH ;  /* 0x00000000000079b7 */ /* 0x0001e20000000000 */
[----:B--2---:R-:W-:Y:S04]  /*8800*/  DEPBAR.LE SB0, 0x1 ;  /* 0x000080400000791a */ /* 0x004fe80000000000 */
.L_x_108:
[----:B------:R-:W-:Y:S05]  /*8810*/  BSYNC.RECONVERGENT B0 ;  /* 0x0000000000007941 */ /* 0x000fea0003800200 */
.L_x_107:
[----:B------:R-:W-:Y:S01]  /*8820*/  BAR.SYNC.DEFER_BLOCKING 0x1, 0x80 ;  /* 0x0042000000007b1d */ /* 0x000fe20000010000 */
[----:B------:R-:W-:Y:S04]  /*8830*/  UIADD3 UR4, UPT, UPT, UR49, 0x1, URZ ;  /* 0x0000000131047890 */ /* 0x000fe8000fffe0ff */
[----:B------:R-:W-:Y:S04]  /*8840*/  UISETP.NE.AND UP0, UPT, UR4, 0x4, UPT ;  /* 0x000000040400788c */ /* 0x000fe8000bf05270 */
[----:B------:R-:W-:Y:S01]  /*8850*/  USEL UR50, UR4, URZ, UP0 ;  /* 0x000000ff04327287 */ /* 0x000fe20008000000 */
[----:B------:R2:W-:Y:S01]  /*8860*/  @P6 SYNCS.ARRIVE.TRANS64.RED.A1T0 RZ, [R14+URZ], RZ ;  /* 0x000000ff0eff69a7 */ /* 0x0005e200081004ff */
[----:B------:R-:W-:Y:S01]  /*8870*/  BSSY B1, `(.L_x_109) ;  /* 0x0000017000017945 */ /* 0x000fe20003800000 */
[----:B------:R-:W4:Y:S02]  /*8880*/  @P6 SYNCS.PHASECHK.TRANS64.TRYWAIT P0, [R0+URZ+0x40], R2 ;  /* 0x00004002000065a7 */ /* 0x000f2400080011ff */
[----:B----4-:R-:W-:Y:S01]  /*8890*/  @P6 SEL R73, RZ, 0x1, !P0 ;  /* 0x00000001ff496807 */ /* 0x010fe20004000000 */
[----:B--2---:R-:W-:Y:S06]  /*88a0*/  @!P6 BRA `(.L_x_110) ;  /* 0x00000000004ce947 */ /* 0x004fec0003800000 */
[----:B------:R-:W-:Y:S01]  /*88b0*/  ISETP.NE.AND P0, PT, R73, RZ, PT ;  /* 0x000000ff4900720c */ /* 0x000fe20003f05270 */
[----:B------:R-:W-:Y:S01]  /*88c0*/  BSSY B0, `(.L_x_111) ;  /* 0x000000b000007945 */ /* 0x000fe20003800000 */
[----:B------:R-:W-:Y:S11]  /*88d0*/  ISETP.NE.AND P1, PT, R74, RZ, PT ;  /* 0x000000ff4a00720c */ /* 0x000ff60003f25270 */
[----:B------:R-:W-:Y:S02]  /*88e0*/  @!UPT UIADD3 URZ, UPT, UPT, URZ, URZ, URZ ;  /* 0x000000fffffff290 */ /* 0x000fe4000fffe0ff */
[C---:B-1----:R-:W-:Y:S01]  /*88f0*/  @P1 IMAD R4, R72.reuse, 0x2000, R58 ;  /* 0x0000200048041824 */ /* 0x042fe200078e023a */
[C---:B------:R-:W-:Y:S01]  /*8900*/  @P1 LEA R2, R72.reuse, R66, 0xd ;  /* 0x0000004248021211 */ /* 0x040fe200078e68ff */
[C---:B------:R-:W-:Y:S02]  /*8910*/  @P1 IMAD R3, R72.reuse, 0x2000, R67 ;  /* 0x0000200048031824 */ /* 0x040fe400078e0243 */
[----:B------:R-:W-:Y:S01]  /*8920*/  @P1 IMAD R72, R72, 0x2000, R70 ;  /* 0x0000200048481824 */ /* 0x000fe200078e0246 */
[----:B------:R-:W-:Y:S06]  /*8930*/  @P0 BRA `(.L_x_112) ;  /* 0x00000000000c0947 */ /* 0x000fec0003800000 */
[----:B------:R-:W-:Y:S04]  /*8940*/  SHF.L.U32 R5, R57, 0x1f, RZ ;  /* 0x0000001f39057819 */ /* 0x000fe800000006ff */
[----:B------:R-:W1:Y:S02]  /*8950*/  SYNCS.PHASECHK.TRANS64.TRYWAIT P0, [R0+URZ+0x40], R5 ;  /* 0x00004005000075a7 */ /* 0x000e6400080011ff */
[----:B-1----:R-:W-:Y:S05]  /*8960*/  @!P0 BRA `(.L_x_113) ;  /* 0x0000001400488947 */ /* 0x002fea0003800000 */
.L_x_112:
[----:B------:R-:W-:Y:S05]  /*8970*/  BSYNC B0 ;  /* 0x0000000000007941 */ /* 0x000fea0003800000 */
.L_x_111:
[----:B------:R-:W-:Y:S11]  /*8980*/  ISETP.NE.AND P0, PT, R74, RZ, PT ;  /* 0x000000ff4a00720c */ /* 0x000ff60003f05270 */
[----:B------:R-:W-:Y:S02]  /*8990*/  @!UPT UIADD3 URZ, UPT, UPT, URZ, URZ, URZ ;  /* 0x000000fffffff290 */ /* 0x000fe4000fffe0ff */
[----:B------:R2:W4:Y:S04]  /*89a0*/  @P0 LDS.128 R44, [R4] ;  /* 0x00000000042c0984 */ /* 0x0005280000000c00 */
[----:B------:R2:W1:Y:S04]  /*89b0*/  @P0 LDS.128 R40, [R3+0x10] ;  /* 0x0000100003280984 */ /* 0x0004680000000c00 */
[----:B------:R2:W1:Y:S04]  /*89c0*/  @P0 LDS.128 R32, [R2+0x20] ;  /* 0x0000200002200984 */ /* 0x0004680000000c00 */
[----:B------:R2:W1:Y:S02]  /*89d0*/  @P0 LDS.128 R36, [R72+0x30] ;  /* 0x0000300048240984 */ /* 0x0004640000000c00 */
.L_x_110:
[----:B------:R-:W-:Y:S05]  /*89e0*/  BSYNC B1 ;  /* 0x0000000000017941 */ /* 0x000fea0003800000 */
.L_x_109:
        /* <DEDUP_REMOVED lines=21> */
.L_x_114:
[----:B------:R-:W-:Y:S01]  /*8b40*/  ISETP.NE.AND P0, PT, R60, RZ, PT ;  /* 0x000000ff3c00720c */ /* 0x000fe20003f05270 */
[----:B------:R-:W-:Y:S05]  /*8b50*/  WARPSYNC.ALL ;  /* 0x0000000000007948 */ /* 0x000fea0003800000 */
[----:B------:R-:W-:Y:S01]  /*8b60*/  R2UR UR4, R25 ;  /* 0x00000000190472ca */ /* 0x000fe200000e0000 */
[----:B------:R-:W1:Y:S01]  /*8b70*/  S2UR UR5, SR_CgaCtaId ;  /* 0x00000000000579c3 */ /* 0x000e620000008800 */
[----:B----4-:R-:W-:Y:S01]  /*8b80*/  LOP3.LUT R0, R44, 0xffffe000, RZ, 0xc0, !PT ;  /* 0xffffe0002c007812 */ /* 0x010fe200078ec0ff */
[----:B------:R-:W-:Y:S01]  /*8b90*/  BSSY.RECONVERGENT B0, `(.L_x_115) ;  /* 0x000005a000007945 */ /* 0x000fe20003800200 */
[----:B--2---:R-:W-:Y:S02]  /*8ba0*/  LOP3.LUT R2, R45, 0xffffe000, RZ, 0xc0, !PT ;  /* 0xffffe0002d027812 */ /* 0x004fe400078ec0ff */
[----:B------:R-:W-:Y:S02]  /*8bb0*/  LOP3.LUT R3, R46, 0xffffe000, RZ, 0xc0, !PT ;  /* 0xffffe0002e037812 */ /* 0x000fe400078ec0ff */
[----:B------:R-:W-:Y:S02]  /*8bc0*/  LOP3.LUT R20, R47, 0xffffe000, RZ, 0xc0, !PT ;  /* 0xffffe0002f147812 */ /* 0x000fe400078ec0ff */
[----:B------:R-:W-:Y:S02]  /*8bd0*/  LOP3.LUT R21, R40, 0xffffe000, RZ, 0xc0, !PT ;  /* 0xffffe00028157812 */ /* 0x000fe400078ec0ff */
[----:B------:R-:W-:Y:S01]  /*8be0*/  LOP3.LUT R25, R41, 0xffffe000, RZ, 0xc0, !PT ;  /* 0xffffe00029197812 */ /* 0x000fe200078ec0ff */
[----:B------:R-:W2:Y:S01]  /*8bf0*/  LDTM.x16 R4, tmem[UR4+0x30] ;  /* 0x00003004000479ee */ /* 0x000ea20008240000 */
[----:B------:R-:W-:Y:S01]  /*8c00*/  R2UR UR4, R71 ;  /* 0x00000000470472ca */ /* 0x000fe200000e0000 */
[----:B------:R-:W-:Y:S01]  /*8c10*/  NOP ;  /* 0x0000000000007918 */ /* 0x000fe20000000000 */
[----:B------:R-:W-:Y:S02]  /*8c20*/  LOP3.LUT R26, R42, 0xffffe000, RZ, 0xc0, !PT ;  /* 0xffffe0002a1a7812 */ /* 0x000fe400078ec0ff */
[----:B------:R-:W-:Y:S02]  /*8c30*/  LOP3.LUT R28, R43, 0xffffe000, RZ, 0xc0, !PT ;  /* 0xffffe0002b1c7812 */ /* 0x000fe400078ec0ff */
[----:B------:R-:W-:Y:S02]  /*8c40*/  LOP3.LUT R29, R32, 0xffffe000, RZ, 0xc0, !PT ;  /* 0xffffe000201d7812 */ /* 0x000fe400078ec0ff */
[----:B------:R-:W-:Y:S02]  /*8c50*/  LOP3.LUT R30, R33, 0xffffe000, RZ, 0xc0, !PT ;  /* 0xffffe000211e7812 */ /* 0x000fe400078ec0ff */
[----:B------:R-:W-:Y:S02]  /*8c60*/  LOP3.LUT R31, R34, 0xffffe000, RZ, 0xc0, !PT ;  /* 0xffffe000221f7812 */ /* 0x000fe400078ec0ff */
[----:B------:R-:W-:Y:S01]  /*8c70*/  LOP3.LUT R32, R35, 0xffffe000, RZ, 0xc0, !PT ;  /* 0xffffe00023207812 */ /* 0x000fe200078ec0ff */
[----:B------:R-:W-:Y:S01]  /*8c80*/  UIADD3 UR4, UPT, UPT, UR4, 0xb0, URZ ;  /* 0x000000b004047890 */ /* 0x000fe2000fffe0ff */
[----:B------:R-:W-:Y:S02]  /*8c90*/  LOP3.LUT R33, R36, 0xffffe000, RZ, 0xc0, !PT ;  /* 0xffffe00024217812 */ /* 0x000fe400078ec0ff */
[----:B------:R-:W-:Y:S02]  /*8ca0*/  LOP3.LUT R34, R37, 0xffffe000, RZ, 0xc0, !PT ;  /* 0xffffe00025227812 */ /* 0x000fe400078ec0ff */
[----:B------:R-:W-:Y:S02]  /*8cb0*/  LOP3.LUT R35, R38, 0xffffe000, RZ, 0xc0, !PT ;  /* 0xffffe00026237812 */ /* 0x000fe400078ec0ff */
[----:B------:R-:W-:Y:S01]  /*8cc0*/  LOP3.LUT R36, R39, 0xffffe000, RZ, 0xc0, !PT ;  /* 0xffffe00027247812 */ /* 0x000fe200078ec0ff */
[C---:B--2---:R-:W-:Y:S01]  /*8cd0*/  FMUL R4, R24.reuse, R4 ;  /* 0x0000000418047220 */ /* 0x044fe20000400000 */
[C---:B------:R-:W-:Y:S01]  /*8ce0*/  FMUL R5, R24.reuse, R5 ;  /* 0x0000000518057220 */ /* 0x040fe20000400000 */
[C---:B------:R-:W-:Y:S01]  /*8cf0*/  FMUL R6, R24.reuse, R6 ;  /* 0x0000000618067220 */ /* 0x040fe20000400000 */
[C---:B------:R-:W-:Y:S01]  /*8d00*/  FMUL R7, R24.reuse, R7 ;  /* 0x0000000718077220 */ /* 0x040fe20000400000 */
[C---:B------:R-:W-:Y:S01]  /*8d10*/  FFMA R4, R27.reuse, R0, R4 ;  /* 0x000000001b047223 */ /* 0x040fe20000000004 */
[C---:B------:R-:W-:Y:S01]  /*8d20*/  FFMA R5, R27.reuse, R2, R5 ;  /* 0x000000021b057223 */ /* 0x040fe20000000005 */
[C---:B------:R-:W-:Y:S01]  /*8d30*/  FFMA R6, R27.reuse, R3, R6 ;  /* 0x000000031b067223 */ /* 0x040fe20000000006 */
[C---:B------:R-:W-:Y:S01]  /*8d40*/  FFMA R7, R27.reuse, R20, R7 ;  /* 0x000000141b077223 */ /* 0x040fe20000000007 */
[----:B-1----:R-:W-:Y:S01]  /*8d50*/  UPRMT UR4, UR5, 0x654, UR4 ;  /* 0x0000065405047896 */ /* 0x002fe20008000004 */
[C---:B------:R-:W-:Y:S01]  /*8d60*/  FMUL R8, R24.reuse, R8 ;  /* 0x0000000818087220 */ /* 0x040fe20000400000 */
[C---:B------:R-:W-:Y:S01]  /*8d70*/  FMUL R9, R24.reuse, R9 ;  /* 0x0000000918097220 */ /* 0x040fe20000400000 */
[C---:B------:R-:W-:Y:S01]  /*8d80*/  FMUL R10, R24.reuse, R10 ;  /* 0x0000000a180a7220 */ /* 0x040fe20000400000 */
[C---:B------:R-:W-:Y:S01]  /*8d90*/  FMUL R11, R24.reuse, R11 ;  /* 0x0000000b180b7220 */ /* 0x040fe20000400000 */
[----:B------:R-:W-:Y:S01]  /*8da0*/  F2FP.TF32.F32.PACK_B R4, R4 ;  /* 0x00000004ff04723e */ /* 0x000fe200024050ff */
[C---:B------:R-:W-:Y:S01]  /*8db0*/  FFMA R8, R27.reuse, R21, R8 ;  /* 0x000000151b087223 */ /* 0x040fe20000000008 */
[----:B------:R-:W-:Y:S01]  /*8dc0*/  F2FP.TF32.F32.PACK_B R5, R5 ;  /* 0x00000005ff05723e */ /* 0x000fe200024050ff */
[C---:B------:R-:W-:Y:S01]  /*8dd0*/  FFMA R9, R27.reuse, R25, R9 ;  /* 0x000000191b097223 */ /* 0x040fe20000000009 */
[----:B------:R-:W-:Y:S01]  /*8de0*/  F2FP.TF32.F32.PACK_B R6, R6 ;  /* 0x00000006ff06723e */ /* 0x000fe200024050ff */
[C---:B------:R-:W-:Y:S01]  /*8df0*/  FFMA R10, R27.reuse, R26, R10 ;  /* 0x0000001a1b0a7223 */ /* 0x040fe2000000000a */
[----:B------:R-:W-:Y:S01]  /*8e00*/  F2FP.TF32.F32.PACK_B R7, R7 ;  /* 0x00000007ff07723e */ /* 0x000fe200024050ff */
[C---:B------:R-:W-:Y:S01]  /*8e10*/  FFMA R11, R27.reuse, R28, R11 ;  /* 0x0000001c1b0b7223 */ /* 0x040fe2000000000b */
[C---:B------:R-:W-:Y:S01]  /*8e20*/  FMUL R12, R24.reuse, R12 ;  /* 0x0000000c180c7220 */ /* 0x040fe20000400000 */
[----:B------:R-:W-:Y:S01]  /*8e30*/  SYNCS.ARRIVE.TRANS64.RED.A1T0 RZ, [UR4], RZ ;  /* 0x000000ffffff79a7 */ /* 0x000fe20008100404 */
[----:B------:R-:W-:Y:S01]  /*8e40*/  F2FP.TF32.F32.PACK_B R8, R8 ;  /* 0x00000008ff08723e */ /* 0x000fe200024050ff */
[----:B------:R1:W-:Y:S01]  /*8e50*/  STS.128 [R58+0x6000], R4 ;  /* 0x006000043a007388 */ /* 0x0003e20000000c00 */
        /* <DEDUP_REMOVED lines=9> */
[C---:B------:R-:W-:Y:S01]  /*8ef0*/  FFMA R15, R27.reuse, R32, R15 ;  /* 0x000000201b0f7223 */ /* 0x040fe2000000000f */
[C---:B------:R-:W-:Y:S01]  /*8f00*/  FMUL R16, R24.reuse, R16 ;  /* 0x0000001018107220 */ /* 0x040fe20000400000 */
[----:B------:R-:W-:Y:S01]  /*8f10*/  F2FP.TF32.F32.PACK_B R12, R12 ;  /* 0x0000000cff0c723e */ /* 0x000fe200024050ff */
[----:B------:R1:W-:Y:S01]  /*8f20*/  STS.128 [R67+0x6010], R8 ;  /* 0x0060100843007388 */ /* 0x0003e20000000c00 */
[C---:B------:R-:W-:Y:S01]  /*8f30*/  FMUL R17, R24.reuse, R17 ;  /* 0x0000001118117220 */ /* 0x040fe20000400000 */
[C---:B------:R-:W-:Y:S01]  /*8f40*/  FMUL R18, R24.reuse, R18 ;  /* 0x0000001218127220 */ /* 0x040fe20000400000 */
[----:B------:R-:W-:Y:S01]  /*8f50*/  FMUL R19, R24, R19 ;  /* 0x0000001318137220 */ /* 0x000fe20000400000 */
[----:B------:R-:W-:Y:S01]  /*8f60*/  F2FP.TF32.F32.PACK_B R13, R13 ;  /* 0x0000000dff0d723e */ /* 0x000fe200024050ff */
[C---:B------:R-:W-:Y:S01]  /*8f70*/  FFMA R16, R27.reuse, R33, R16 ;  /* 0x000000211b107223 */ /* 0x040fe20000000010 */
[----:B------:R-:W-:Y:S01]  /*8f80*/  F2FP.TF32.F32.PACK_B R14, R14 ;  /* 0x0000000eff0e723e */ /* 0x000fe200024050ff */
[C---:B------:R-:W-:Y:S01]  /*8f90*/  FFMA R17, R27.reuse, R34, R17 ;  /* 0x000000221b117223 */ /* 0x040fe20000000011 */
[----:B------:R-:W-:Y:S01]  /*8fa0*/  F2FP.TF32.F32.PACK_B R15, R15 ;  /* 0x0000000fff0f723e */ /* 0x000fe200024050ff */
[C---:B------:R-:W-:Y:S01]  /*8fb0*/  FFMA R18, R27.reuse, R35, R18 ;  /* 0x000000231b127223 */ /* 0x040fe20000000012 */
[----:B------:R-:W-:Y:S01]  /*8fc0*/  FFMA R19, R27, R36, R19 ;  /* 0x000000241b137223 */ /* 0x000fe20000000013 */
[----:B------:R-:W-:Y:S02]  /*8fd0*/  F2FP.TF32.F32.PACK_B R16, R16 ;  /* 0x00000010ff10723e */ /* 0x000fe400024050ff */
[----:B------:R1:W-:Y:S01]  /*8fe0*/  STS.128 [R66+0x6020], R12 ;  /* 0x0060200c42007388 */ /* 0x0003e20000000c00 */
[----:B------:R-:W-:Y:S02]  /*8ff0*/  F2FP.TF32.F32.PACK_B R17, R17 ;  /* 0x00000011ff11723e */ /* 0x000fe400024050ff */
        /* <DEDUP_REMOVED lines=19> */
.L_x_116:
[----:B------:R-:W-:Y:S05]  /*9130*/  BSYNC.RECONVERGENT B0 ;  /* 0x0000000000007941 */ /* 0x000fea0003800200 */
.L_x_115:
[----:B------:R-:W-:Y:S01]  /*9140*/  BAR.SYNC.DEFER_BLOCKING 0x1, 0x80 ;  /* 0x0042000000007b1d */ /* 0x000fe20000010000 */
[----:B------:R-:W-:Y:S01]  /*9150*/  UISETP.NE.AND UP0, UPT, UR53, -0x4, UPT ;  /* 0xfffffffc3500788c */ /* 0x000fe2000bf05270 */
[----:B------:R-:W-:Y:S08]  /*9160*/  IADD3 R22, PT, PT, R22, 0x1, RZ ;  /* 0x0000000116167810 */ /* 0x000ff00007ffe0ff */
[----:B------:R-:W-:Y:S05]  /*9170*/  BRA.U !UP0, `(.L_x_117) ;  /* 0x0000000108247547 */ /* 0x000fea000b800000 */
[----:B------:R-:W-:Y:S01]  /*9180*/  ISETP.NE.AND P0, PT, R69, RZ, PT ;  /* 0x000000ff4500720c */ /* 0x000fe20003f05270 */
[----:B------:R-:W-:Y:S01]  /*9190*/  IMAD.U32 R0, RZ, RZ, UR50 ;  /* 0x00000032ff007e24 */ /* 0x000fe2000f8e00ff */
[----:B------:R-:W-:Y:S04]  /*91a0*/  UIADD3 UR4, UPT, UPT, UR50, 0x1, URZ ;  /* 0x0000000132047890 */ /* 0x000fe8000fffe0ff */
[----:B------:R-:W-:Y:S04]  /*91b0*/  UISETP.NE.AND UP0, UPT, UR4, 0x4, UPT ;  /* 0x000000040400788c */ /* 0x000fe8000bf05270 */
[----:B------:R-:W-:Y:S03]  /*91c0*/  USEL UR50, UR4, URZ, UP0 ;  /* 0x000000ff04327287 */ /* 0x000fe60008000000 */
[----:B------:R-:W-:Y:S05]  /*91d0*/  @P0 LEA R0, R0, UR48, 0x3 ;  /* 0x0000003000000c11 */ /* 0x000fea000f8e18ff */
[----:B------:R-:W-:Y:S05]  /*91e0*/  @P0 VIADD R0, R0, 0x60 ;  /* 0x0000006000000836 */ /* 0x000fea0000000000 */
[----:B------:R-:W-:Y:S04]  /*91f0*/  @P0 PRMT R0, R75, 0x654, R0 ;  /* 0x000006544b000816 */ /* 0x000fe80000000000 */
[----:B------:R2:W-:Y:S03]  /*9200*/  @P0 SYNCS.ARRIVE.TRANS64.RED.A1T0 RZ, [R0+URZ], RZ ;  /* 0x000000ff00ff09a7 */ /* 0x0005e600081004ff */
.L_x_117:
[----:B------:R-:W-:Y:S01]  /*9210*/  R2UR UR5, R53 ;  /* 0x00000000350572ca */ /* 0x000fe200000e0000 */
[----:B------:R-:W-:Y:S01]  /*9220*/  UISETP.NE.AND UP0, UPT, UR62, URZ, UPT ;  /* 0x000000ff3e00728c */ /* 0x000fe2000bf05270 */
[----:B------:R-:W-:Y:S01]  /*9230*/  R2UR UR4, R54 ;  /* 0x00000000360472ca */ /* 0x000fe200000e0000 */
[----:B------:R-:W-:Y:S01]  /*9240*/  UIADD3 UR53, UPT, UPT, UR53, 0x4, URZ ;  /* 0x0000000435357890 */ /* 0x000fe2000fffe0ff */
[C---:B------:R-:W-:Y:S01]  /*9250*/  ISETP.NE.AND P0, PT, R22.reuse, 0x2, PT ;  /* 0x000000021600780c */ /* 0x040fe20003f05270 */
[----:B------:R-:W-:Y:S01]  /*9260*/  UMOV UR49, UR63 ;  /* 0x0000003f00317c82 */ /* 0x000fe20008000000 */
[----:B------:R-:W-:Y:S02]  /*9270*/  LOP3.LUT R55, R55, 0x1, RZ, 0x3c, !PT ;  /* 0x0000000137377812 */ /* 0x000fe400078e3cff */
[----:B--2---:R-:W-:Y:S02]  /*9280*/  SEL R0, RZ, 0x1, P0 ;  /* 0x00000001ff007807 */ /* 0x004fe40000000000 */
[----:B------:R-:W-:Y:S02]  /*9290*/  SEL R22, R22, RZ, P0 ;  /* 0x000000ff16167207 */ /* 0x000fe40000000000 */
[----:B------:R-:W-:Y:S01]  /*92a0*/  LOP3.LUT R56, R56, R0, RZ, 0x3c, !PT ;  /* 0x0000000038387212 */ /* 0x000fe200078e3cff */
[----:B------:R-:W-:Y:S02]  /*92b0*/  UIADD3 UR20, UPT, UPT, UR36, UR5, URZ ;  /* 0x0000000524147290 */ /* 0x000fe4000fffe0ff */
[----:B------:R-:W-:Y:S01]  /*92c0*/  UIADD3 UR24, UPT, UPT, UR37, UR4, URZ ;  /* 0x0000000425187290 */ /* 0x000fe2000fffe0ff */
[----:B------:R-:W-:Y:S11]  /*92d0*/  BRA.U UP0, `(.L_x_118) ;  /* 0xffffffc900087547 */ /* 0x000ff6000b83ffff */
[----:B------:R-:W-:-:S13]  /*92e0*/  R2UR UR4, R65 ;  /* 0x00000000410472ca */ /* 0x000fda00000e0000 */
[----:B------:R-:W-:-:S09]  /*92f0*/  UISETP.NE.AND UP0, UPT, UR4, URZ, UPT ;  /* 0x000000ff0400728c */ /* 0x000fd2000bf05270 */
[----:B------:R-:W-:Y:S05]  /*9300*/  BRA.U !UP0, `(.L_x_119) ;  /* 0x0000000108487547 */ /* 0x000fea000b800000 */
[----:B------:R-:W2:Y:S02]  /*9310*/  LDCU.64 UR4, c[0x0][0x890] ;  /* 0x00011200ff0477ac */ /* 0x000ea40008000a00 */
[----:B--2---:R-:W-:-:S04]  /*9320*/  UISETP.NE.U32.AND UP0, UPT, UR4, URZ, UPT ;  /* 0x000000ff0400728c */ /* 0x004fc8000bf05070 */
[----:B------:R-:W-:-:S09]  /*9330*/  UISETP.NE.AND.EX UP0, UPT, UR5, URZ, UPT, UP0 ;  /* 0x000000ff0500728c */ /* 0x000fd2000bf05300 */
[----:B------:R-:W-:Y:S05]  /*9340*/  BRA.U UP0, `(.L_x_120) ;  /* 0x00000001000c7547 */ /* 0x000fea000b800000 */
[----:B------:R-:W-:-:S13]  /*9350*/  FSETP.NEU.AND P0, PT, R27, RZ, PT ;  /* 0x000000ff1b00720b */ /* 0x000fda0003f0d000 */
[----:B------:R-:W-:Y:S05]  /*9360*/  @!P0 EXIT ;  /* 0x000000000000894d */ /* 0x000fea0003800000 */
[----:B------:R-:W-:Y:S05]  /*9370*/  BRA `(.L_x_119) ;  /* 0x00000000002c7947 */ /* 0x000fea0003800000 */
.L_x_120:
[----:B------:R-:W-:Y:S01]  /*9380*/  ISETP.NE.AND P0, PT, R68, RZ, PT ;  /* 0x000000ff4400720c */ /* 0x000fe20003f05270 */
[----:B------:R-:W-:-:S12]  /*9390*/  BSSY.RECONVERGENT B0, `(.L_x_119) ;  /* 0x0000009000007945 */ /* 0x000fd80003800200 */
[----:B------:R-:W-:Y:S05]  /*93a0*/  @P0 BRA `(.L_x_121) ;  /* 0x0000000000140947 */ /* 0x000fea0003800000 */
[----:B------:R-:W2:Y:S02]  /*93b0*/  LDCU.64 UR4, c[0x0][0x888] ;  /* 0x00011100ff0477ac */ /* 0x000ea40008000a00 */
[----:B--2---:R-:W-:-:S04]  /*93c0*/  ISETP.NE.U32.AND P0, PT, RZ, UR4, PT ;  /* 0x00000004ff007c0c */ /* 0x004fc8000bf05070 */
[----:B------:R-:W-:-:S13]  /*93d0*/  ISETP.NE.AND.EX P0, PT, RZ, UR5, PT, P0 ;  /* 0x00000005ff007c0c */ /* 0x000fda000bf05300 */
[----:B------:R-:W-:Y:S05]  /*93e0*/  @!P0 EXIT ;  /* 0x000000000000894d */ /* 0x000fea0003800000 */
[----:B------:R-:W-:Y:S05]  /*93f0*/  BRA `(.L_x_122) ;  /* 0x0000000000087947 */ /* 0x000fea0003800000 */
.L_x_121:
[----:B------:R-:W-:-:S13]  /*9400*/  FSETP.NEU.AND P0, PT, R27, RZ, PT ;  /* 0x000000ff1b00720b */ /* 0x000fda0003f0d000 */
[----:B------:R-:W-:Y:S05]  /*9410*/  @!P0 EXIT ;  /* 0x000000000000894d */ /* 0x000fea0003800000 */
.L_x_122:
[----:B------:R-:W-:Y:S05]  /*9420*/  BSYNC.RECONVERGENT B0 ;  /* 0x0000000000007941 */ /* 0x000fea0003800200 */
.L_x_119:
[----:B------:R-:W2:Y:S01]  /*9430*/  S2UR UR5, SR_CgaCtaId ;  /* 0x00000000000579c3 */ /* 0x000ea20000008800 */
[----:B------:R-:W-:Y:S01]  /*9440*/  ULEA UR4, UR50, UR48, 0x3 ;  /* 0x0000003032047291 */ /* 0x000fe2000f8e18ff */
[----:B------:R-:W-:-:S04]  /*9450*/  DEPBAR.LE SB0, 0x0 ;  /* 0x000080000000791a */ /* 0x000fc80000000000 */
[----:B------:R-:W-:-:S04]  /*9460*/  UIADD3 UR4, UPT, UPT, UR4, 0x60, URZ ;  /* 0x0000006004047890 */ /* 0x000fc8000fffe0ff */
[----:B--2---:R-:W-:-:S09]  /*9470*/  UPRMT UR4, UR5, 0x654, UR4 ;  /* 0x0000065405047896 */ /* 0x004fd20008000004 */
[----:B------:R-:W-:Y:S01]  /*9480*/  SYNCS.ARRIVE.TRANS64.RED.A1T0 RZ, [UR4], RZ ;  /* 0x000000ffffff79a7 */ /* 0x000fe20008100404 */
[----:B------:R-:W-:Y:S05]  /*9490*/  EXIT ;  /* 0x000000000000794d */ /* 0x000fea0003800000 */
.L_x_19:
[----:B------:R-:W-:Y:S07]  /*94a0*/  MOV R0, UR33 ;  /* 0x0000002100007c02 */ /* 0x000fee0008000f00 */
.L_x_123:
[----:B--2---:R2:W3:Y:S02]  /*94b0*/  SYNCS.PHASECHK.TRANS64.TRYWAIT P0, [R0+URZ+0x20], R4 ;  /* 0x00002004000075a7 */ /* 0x0044e400080011ff */
[----:B---3--:R-:W-:Y:S05]  /*94c0*/  @!P0 NANOSLEEP.SYNCS 0x989680 ;  /* 0x009896800000895d */ /* 0x008fea0003900000 */
[----:B------:R-:W3:Y:S02]  /*94d0*/  @!P0 SYNCS.PHASECHK.TRANS64 P0, [R0+URZ+0x20], R4 ;  /* 0x00002004000085a7 */ /* 0x000ee400080010ff */
[----:B---3--:R-:W-:Y:S05]  /*94e0*/  @!P0 BRA `(.L_x_123) ;  /* 0xfffffffc00f08947 */ /* 0x008fea000383ffff */
[----:B------:R-:W-:Y:S05]  /*94f0*/  BRA `(.L_x_18) ;  /* 0xffffff8400807947 */ /* 0x000fea000383ffff */
.L_x_25:
[----:B-1----:R-:W-:Y:S07]  /*9500*/  MOV R0, UR33 ;  /* 0x0000002100007c02 */ /* 0x002fee0008000f00 */
.L_x_124:
[----:B-1----:R1:W2:Y:S02]  /*9510*/  SYNCS.PHASECHK.TRANS64.TRYWAIT P0, [R0+URZ+0x20], R4 ;  /* 0x00002004000075a7 */ /* 0x0022a400080011ff */
[----:B--2---:R-:W-:Y:S05]  /*9520*/  @!P0 NANOSLEEP.SYNCS 0x989680 ;  /* 0x009896800000895d */ /* 0x004fea0003900000 */
[----:B------:R-:W2:Y:S02]  /*9530*/  @!P0 SYNCS.PHASECHK.TRANS64 P0, [R0+URZ+0x20], R4 ;  /* 0x00002004000085a7 */ /* 0x000ea400080010ff */
[----:B--2---:R-:W-:Y:S05]  /*9540*/  @!P0 BRA `(.L_x_124) ;  /* 0xfffffffc00f08947 */ /* 0x004fea000383ffff */
[----:B------:R-:W-:Y:S05]  /*9550*/  BRA `(.L_x_24) ;  /* 0xffffff8800f87947 */ /* 0x000fea000383ffff */
.L_x_29:
[----:B-1----:R-:W-:-:S07]  /*9560*/  MOV R0, UR37 ;  /* 0x0000002500007c02 */ /* 0x002fce0008000f00 */
.L_x_125:
[----:B-1----:R1:W2:Y:S02]  /*9570*/  SYNCS.PHASECHK.TRANS64.TRYWAIT P0, [R0+URZ+0x90], R3 ;  /* 0x00009003000075a7 */ /* 0x0022a400080011ff */
[----:B--2---:R-:W-:Y:S05]  /*9580*/  @!P0 NANOSLEEP.SYNCS 0x989680 ;  /* 0x009896800000895d */ /* 0x004fea0003900000 */
[----:B------:R-:W2:Y:S02]  /*9590*/  @!P0 SYNCS.PHASECHK.TRANS64 P0, [R0+URZ+0x90], R3 ;  /* 0x00009003000085a7 */ /* 0x000ea400080010ff */
[----:B--2---:R-:W-:Y:S05]  /*95a0*/  @!P0 BRA `(.L_x_125) ;  /* 0xfffffffc00f08947 */ /* 0x004fea000383ffff */
[----:B------:R-:W-:Y:S05]  /*95b0*/  BRA `(.L_x_126) ;  /* 0xffffff9000007947 */ /* 0x000fea000383ffff */
.L_x_33:
[----:B------:R-:W-:-:S07]  /*95c0*/  MOV R0, UR4 ;  /* 0x0000000400007c02 */ /* 0x000fce0008000f00 */
.L_x_127:
[----:B-1----:R1:W2:Y:S02]  /*95d0*/  SYNCS.PHASECHK.TRANS64.TRYWAIT P0, [R0+URZ], R2 ;  /* 0x00000002000075a7 */ /* 0x0022a400080011ff */
[----:B--2---:R-:W-:Y:S05]  /*95e0*/  @!P0 NANOSLEEP.SYNCS 0x989680 ;  /* 0x009896800000895d */ /* 0x004fea0003900000 */
[----:B------:R-:W2:Y:S02]  /*95f0*/  @!P0 SYNCS.PHASECHK.TRANS64 P0, [R0+URZ], R2 ;  /* 0x00000002000085a7 */ /* 0x000ea400080010ff */
[----:B--2---:R-:W-:Y:S05]  /*9600*/  @!P0 BRA `(.L_x_127) ;  /* 0xfffffffc00f08947 */ /* 0x004fea000383ffff */
[----:B------:R-:W-:Y:S05]  /*9610*/  BRA `(.L_x_128) ;  /* 0xffffff9400947947 */ /* 0x000fea000383ffff */
.L_x_34:
[----:B------:R-:W-:-:S07]  /*9620*/  MOV R0, UR5 ;  /* 0x0000000500007c02 */ /* 0x000fce0008000f00 */
.L_x_129:
[----:B-1----:R1:W2:Y:S02]  /*9630*/  SYNCS.PHASECHK.TRANS64.TRYWAIT P0, [R0+URZ], R2 ;  /* 0x00000002000075a7 */ /* 0x0022a400080011ff */
[----:B--2---:R-:W-:Y:S05]  /*9640*/  @!P0 NANOSLEEP.SYNCS 0x989680 ;  /* 0x009896800000895d */ /* 0x004fea0003900000 */
[----:B------:R-:W2:Y:S02]  /*9650*/  @!P0 SYNCS.PHASECHK.TRANS64 P0, [R0+URZ], R2 ;  /* 0x00000002000085a7 */ /* 0x000ea400080010ff */
[----:B--2---:R-:W-:Y:S05]  /*9660*/  @!P0 BRA `(.L_x_129) ;  /* 0xfffffffc00f08947 */ /* 0x004fea000383ffff */
[----:B------:R-:W-:Y:S05]  /*9670*/  BRA `(.L_x_130) ;  /* 0xffffff9400a47947 */ /* 0x000fea000383ffff */
.L_x_35:
[----:B------:R-:W-:-:S07]  /*9680*/  MOV R0, UR5 ;  /* 0x0000000500007c02 */ /* 0x000fce0008000f00 */
.L_x_131:
[----:B-1----:R1:W2:Y:S02]  /*9690*/  SYNCS.PHASECHK.TRANS64.TRYWAIT P0, [R0+URZ], R2 ;  /* 0x00000002000075a7 */ /* 0x0022a400080011ff */
[----:B--2---:R-:W-:Y:S05]  /*96a0*/  @!P0 NANOSLEEP.SYNCS 0x989680 ;  /* 0x009896800000895d */ /* 0x004fea0003900000 */
[----:B------:R-:W2:Y:S02]  /*96b0*/  @!P0 SYNCS.PHASECHK.TRANS64 P0, [R0+URZ], R2 ;  /* 0x00000002000085a7 */ /* 0x000ea400080010ff */
[----:B--2---:R-:W-:Y:S05]  /*96c0*/  @!P0 BRA `(.L_x_131) ;  /* 0xfffffffc00f08947 */ /* 0x004fea000383ffff */
[----:B------:R-:W-:Y:S05]  /*96d0*/  BRA `(.L_x_132) ;  /* 0xffffff9400b47947 */ /* 0x000fea000383ffff */
.L_x_38:
[----:B------:R-:W-:-:S07]  /*96e0*/  MOV R4, UR4 ;  /* 0x0000000400047c02 */ /* 0x000fce0008000f00 */
.L_x_133:
[----:B--2---:R2:W3:Y:S02]  /*96f0*/  SYNCS.PHASECHK.TRANS64.TRYWAIT P1, [R4+URZ+0x98], R6 ;  /* 0x00009806040075a7 */ /* 0x0044e400080211ff */
[----:B---3--:R-:W-:Y:S05]  /*9700*/  @!P1 NANOSLEEP.SYNCS 0x989680 ;  /* 0x009896800000995d */ /* 0x008fea0003900000 */
[----:B------:R-:W3:Y:S02]  /*9710*/  @!P1 SYNCS.PHASECHK.TRANS64 P1, [R4+URZ+0x98], R6 ;  /* 0x00009806040095a7 */ /* 0x000ee400080210ff */
[----:B---3--:R-:W-:Y:S05]  /*9720*/  @!P1 BRA `(.L_x_133) ;  /* 0xfffffffc00f09947 */ /* 0x008fea000383ffff */
[----:B------:R-:W-:Y:S05]  /*9730*/  BRA `(.L_x_134) ;  /* 0xffffff9800247947 */ /* 0x000fea000383ffff */
.L_x_39:
[----:B--2---:R-:W-:-:S07]  /*9740*/  MOV R4, UR4 ;  /* 0x0000000400047c02 */ /* 0x004fce0008000f00 */
.L_x_135:
[----:B--2---:R2:W3:Y:S02]  /*9750*/  SYNCS.PHASECHK.TRANS64.TRYWAIT P1, [R4+URZ+0x90], R5 ;  /* 0x00009005040075a7 */ /* 0x0044e400080211ff */
[----:B---3--:R-:W-:Y:S05]  /*9760*/  @!P1 NANOSLEEP.SYNCS 0x989680 ;  /* 0x009896800000995d */ /* 0x008fea0003900000 */
[----:B------:R-:W3:Y:S02]  /*9770*/  @!P1 SYNCS.PHASECHK.TRANS64 P1, [R4+URZ+0x90], R5 ;  /* 0x00009005040095a7 */ /* 0x000ee400080210ff */
[----:B---3--:R-:W-:Y:S05]  /*9780*/  @!P1 BRA `(.L_x_135) ;  /* 0xfffffffc00f09947 */ /* 0x008fea000383ffff */
[----:B------:R-:W-:Y:S05]  /*9790*/  BRA `(.L_x_136) ;  /* 0xffffff98002c7947 */ /* 0x000fea000383ffff */
.L_x_47:
[----:B------:R-:W-:-:S07]  /*97a0*/  MOV R0, UR24 ;  /* 0x0000001800007c02 */ /* 0x000fce0008000f00 */
.L_x_137:
[----:B-1----:R1:W2:Y:S02]  /*97b0*/  SYNCS.PHASECHK.TRANS64.TRYWAIT P0, [R0+URZ+0x90], R4 ;  /* 0x00009004000075a7 */ /* 0x0022a400080011ff */
[----:B--2---:R-:W-:Y:S05]  /*97c0*/  @!P0 NANOSLEEP.SYNCS 0x989680 ;  /* 0x009896800000895d */ /* 0x004fea0003900000 */
[----:B------:R-:W2:Y:S02]  /*97d0*/  @!P0 SYNCS.PHASECHK.TRANS64 P0, [R0+URZ+0x90], R4 ;  /* 0x00009004000085a7 */ /* 0x000ea400080010ff */
[----:B--2---:R-:W-:Y:S05]  /*97e0*/  @!P0 BRA `(.L_x_137) ;  /* 0xfffffffc00f08947 */ /* 0x004fea000383ffff */
[----:B------:R-:W-:Y:S05]  /*97f0*/  BRA `(.L_x_138) ;  /* 0xffffff9c00d47947 */ /* 0x000fea000383ffff */
.L_x_48:
[----:B------:R-:W-:-:S07]  /*9800*/  MOV R4, UR28 ;  /* 0x0000001c00047c02 */ /* 0x000fce0008000f00 */
.L_x_139:
[----:B-1----:R1:W2:Y:S02]  /*9810*/  SYNCS.PHASECHK.TRANS64.TRYWAIT P0, [R4+URZ+0xb0], R0 ;  /* 0x0000b000040075a7 */ /* 0x0022a400080011ff */
[----:B--2---:R-:W-:Y:S05]  /*9820*/  @!P0 NANOSLEEP.SYNCS 0x989680 ;  /* 0x009896800000895d */ /* 0x004fea0003900000 */
[----:B------:R-:W2:Y:S02]  /*9830*/  @!P0 SYNCS.PHASECHK.TRANS64 P0, [R4+URZ+0xb0], R0 ;  /* 0x0000b000040085a7 */ /* 0x000ea400080010ff */
[----:B--2---:R-:W-:Y:S05]  /*9840*/  @!P0 BRA `(.L_x_139) ;  /* 0xfffffffc00f08947 */ /* 0x004fea000383ffff */
[----:B------:R-:W-:Y:S05]  /*9850*/  BRA `(.L_x_140) ;  /* 0xffffff9c00f07947 */ /* 0x000fea000383ffff */
.L_x_51:
[----:B-1----:R-:W-:Y:S07]  /*9860*/  MOV R0, UR20 ;  /* 0x0000001400007c02 */ /* 0x002fee0008000f00 */
.L_x_141:
[----:B-1----:R1:W2:Y:S02]  /*9870*/  SYNCS.PHASECHK.TRANS64.TRYWAIT P0, [R0+URZ], R5 ;  /* 0x00000005000075a7 */ /* 0x0022a400080011ff */
[----:B--2---:R-:W-:Y:S05]  /*9880*/  @!P0 NANOSLEEP.SYNCS 0x989680 ;  /* 0x009896800000895d */ /* 0x004fea0003900000 */
[----:B------:R-:W2:Y:S02]  /*9890*/  @!P0 SYNCS.PHASECHK.TRANS64 P0, [R0+URZ], R5 ;  /* 0x00000005000085a7 */ /* 0x000ea400080010ff */
[----:B--2---:R-:W-:Y:S05]  /*98a0*/  @!P0 BRA `(.L_x_141) ;  /* 0xfffffffc00f08947 */ /* 0x004fea000383ffff */
[----:B------:R-:W-:Y:S05]  /*98b0*/  BRA `(.L_x_50) ;  /* 0xffffffa000207947 */ /* 0x000fea000383ffff */
.L_x_54:
[----:B------:R-:W-:-:S07]  /*98c0*/  MOV R0, UR4 ;  /* 0x0000000400007c02 */ /* 0x000fce0008000f00 */
.L_x_142:
[----:B-1----:R1:W3:Y:S02]  /*98d0*/  SYNCS.PHASECHK.TRANS64.TRYWAIT P0, [R0+URZ], R2 ;  /* 0x00000002000075a7 */ /* 0x0022e400080011ff */
[----:B---3--:R-:W-:Y:S05]  /*98e0*/  @!P0 NANOSLEEP.SYNCS 0x989680 ;  /* 0x009896800000895d */ /* 0x008fea0003900000 */
[----:B------:R-:W3:Y:S02]  /*98f0*/  @!P0 SYNCS.PHASECHK.TRANS64 P0, [R0+URZ], R2 ;  /* 0x00000002000085a7 */ /* 0x000ee400080010ff */
[----:B---3--:R-:W-:Y:S05]  /*9900*/  @!P0 BRA `(.L_x_142) ;  /* 0xfffffffc00f08947 */ /* 0x008fea000383ffff */
[----:B------:R-:W-:Y:S05]  /*9910*/  BRA `(.L_x_143) ;  /* 0xffffffa4006c7947 */ /* 0x000fea000383ffff */
.L_x_55:
[----:B------:R-:W-:-:S07]  /*9920*/  MOV R0, UR4 ;  /* 0x0000000400007c02 */ /* 0x000fce0008000f00 */
.L_x_144:
[----:B-1----:R1:W2:Y:S02]  /*9930*/  SYNCS.PHASECHK.TRANS64.TRYWAIT P0, [R0+URZ], R2 ;  /* 0x00000002000075a7 */ /* 0x0022a400080011ff */
[----:B--2---:R-:W-:Y:S05]  /*9940*/  @!P0 NANOSLEEP.SYNCS 0x989680 ;  /* 0x009896800000895d */ /* 0x004fea0003900000 */
[----:B------:R-:W2:Y:S02]  /*9950*/  @!P0 SYNCS.PHASECHK.TRANS64 P0, [R0+URZ], R2 ;  /* 0x00000002000085a7 */ /* 0x000ea400080010ff */
[----:B--2---:R-:W-:Y:S05]  /*9960*/  @!P0 BRA `(.L_x_144) ;  /* 0xfffffffc00f08947 */ /* 0x004fea000383ffff */
[----:B------:R-:W-:Y:S05]  /*9970*/  BRA `(.L_x_145) ;  /* 0xffffffa400787947 */ /* 0x000fea000383ffff */
.L_x_60:
[----:B------:R-:W-:Y:S07]  /*9980*/  MOV R0, UR31 ;  /* 0x0000001f00007c02 */ /* 0x000fee0008000f00 */
.L_x_146:
[----:B-1----:R1:W2:Y:S02]  /*9990*/  SYNCS.PHASECHK.TRANS64.TRYWAIT P0, [R0+URZ+0x90], R3 ;  /* 0x00009003000075a7 */ /* 0x0022a400080011ff */
[----:B--2---:R-:W-:Y:S05]  /*99a0*/  @!P0 NANOSLEEP.SYNCS 0x989680 ;  /* 0x009896800000895d */ /* 0x004fea0003900000 */
[----:B------:R-:W2:Y:S02]  /*99b0*/  @!P0 SYNCS.PHASECHK.TRANS64 P0, [R0+URZ+0x90], R3 ;  /* 0x00009003000085a7 */ /* 0x000ea400080010ff */
[----:B--2---:R-:W-:Y:S05]  /*99c0*/  @!P0 BRA `(.L_x_146) ;  /* 0xfffffffc00f08947 */ /* 0x004fea000383ffff */
[----:B------:R-:W-:Y:S05]  /*99d0*/  BRA `(.L_x_147) ;  /* 0xffffffac00207947 */ /* 0x000fea000383ffff */
.L_x_63:
[----:B------:R-:W-:Y:S07]  /*99e0*/  MOV R3, UR31 ;  /* 0x0000001f00037c02 */ /* 0x000fee0008000f00 */
.L_x_148:
[----:B-1----:R1:W2:Y:S02]  /*99f0*/  SYNCS.PHASECHK.TRANS64.TRYWAIT P1, [R3+URZ+0x88], R8 ;  /* 0x00008808030075a7 */ /* 0x0022a400080211ff */
[----:B--2---:R-:W-:Y:S05]  /*9a00*/  @!P1 NANOSLEEP.SYNCS 0x989680 ;  /* 0x009896800000995d */ /* 0x004fea0003900000 */
[----:B------:R-:W2:Y:S02]  /*9a10*/  @!P1 SYNCS.PHASECHK.TRANS64 P1, [R3+URZ+0x88], R8 ;  /* 0x00008808030095a7 */ /* 0x000ea400080210ff */
[----:B--2---:R-:W-:Y:S05]  /*9a20*/  @!P1 BRA `(.L_x_148) ;  /* 0xfffffffc00f09947 */ /* 0x004fea000383ffff */
[----:B------:R-:W-:Y:S05]  /*9a30*/  BRA `(.L_x_62) ;  /* 0xffffffb000787947 */ /* 0x000fea000383ffff */
.L_x_66:
[----:B------:R-:W-:Y:S07]  /*9a40*/  MOV R0, UR31 ;  /* 0x0000001f00007c02 */ /* 0x000fee0008000f00 */
.L_x_149:
[----:B-1----:R1:W2:Y:S02]  /*9a50*/  SYNCS.PHASECHK.TRANS64.TRYWAIT P1, [R0+URZ+0x60], R8 ;  /* 0x00006008000075a7 */ /* 0x0022a400080211ff */
[----:B--2---:R-:W-:Y:S05]  /*9a60*/  @!P1 NANOSLEEP.SYNCS 0x989680 ;  /* 0x009896800000995d */ /* 0x004fea0003900000 */
[----:B------:R-:W2:Y:S02]  /*9a70*/  @!P1 SYNCS.PHASECHK.TRANS64 P1, [R0+URZ+0x60], R8 ;  /* 0x00006008000095a7 */ /* 0x000ea400080210ff */
[----:B--2---:R-:W-:Y:S05]  /*9a80*/  @!P1 BRA `(.L_x_149) ;  /* 0xfffffffc00f09947 */ /* 0x004fea000383ffff */
[----:B------:R-:W-:Y:S05]  /*9a90*/  BRA `(.L_x_150) ;  /* 0xffffffb400987947 */ /* 0x000fea000383ffff */
.L_x_67:
[----:B------:R-:W-:Y:S07]  /*9aa0*/  MOV R0, UR31 ;  /* 0x0000001f00007c02 */ /* 0x000fee0008000f00 */
.L_x_151:
[----:B-1----:R1:W2:Y:S02]  /*9ab0*/  SYNCS.PHASECHK.TRANS64.TRYWAIT P1, [R0+URZ+0x68], R8 ;  /* 0x00006808000075a7 */ /* 0x0022a400080211ff */
[----:B--2---:R-:W-:Y:S05]  /*9ac0*/  @!P1 NANOSLEEP.SYNCS 0x989680 ;  /* 0x009896800000995d */ /* 0x004fea0003900000 */
[----:B------:R-:W2:Y:S02]  /*9ad0*/  @!P1 SYNCS.PHASECHK.TRANS64 P1, [R0+URZ+0x68], R8 ;  /* 0x00006808000095a7 */ /* 0x000ea400080210ff */
[----:B--2---:R-:W-:Y:S05]  /*9ae0*/  @!P1 BRA `(.L_x_151) ;  /* 0xfffffffc00f09947 */ /* 0x004fea000383ffff */
[----:B------:R-:W-:Y:S05]  /*9af0*/  BRA `(.L_x_152) ;  /* 0xffffffb400d07947 */ /* 0x000fea000383ffff */
.L_x_68:
[----:B------:R-:W-:Y:S07]  /*9b00*/  MOV R0, UR31 ;  /* 0x0000001f00007c02 */ /* 0x000fee0008000f00 */
.L_x_153:
[----:B-1----:R1:W2:Y:S02]  /*9b10*/  SYNCS.PHASECHK.TRANS64.TRYWAIT P1, [R0+URZ+0x70], R8 ;  /* 0x00007008000075a7 */ /* 0x0022a400080211ff */
[----:B--2---:R-:W-:Y:S05]  /*9b20*/  @!P1 NANOSLEEP.SYNCS 0x989680 ;  /* 0x009896800000995d */ /* 0x004fea0003900000 */
[----:B------:R-:W2:Y:S02]  /*9b30*/  @!P1 SYNCS.PHASECHK.TRANS64 P1, [R0+URZ+0x70], R8 ;  /* 0x00007008000095a7 */ /* 0x000ea400080210ff */
[----:B--2---:R-:W-:Y:S05]  /*9b40*/  @!P1 BRA `(.L_x_153) ;  /* 0xfffffffc00f09947 */ /* 0x004fea000383ffff */
[----:B------:R-:W-:Y:S05]  /*9b50*/  BRA `(.L_x_154) ;  /* 0xffffffb800187947 */ /* 0x000fea000383ffff */
.L_x_69:
[----:B------:R-:W-:Y:S07]  /*9b60*/  MOV R0, UR31 ;  /* 0x0000001f00007c02 */ /* 0x000fee0008000f00 */
.L_x_155:
[----:B-1----:R1:W2:Y:S02]  /*9b70*/  SYNCS.PHASECHK.TRANS64.TRYWAIT P0, [R0+URZ+0x78], R8 ;  /* 0x00007808000075a7 */ /* 0x0022a400080011ff */
[----:B--2---:R-:W-:Y:S05]  /*9b80*/  @!P0 NANOSLEEP.SYNCS 0x989680 ;  /* 0x009896800000895d */ /* 0x004fea0003900000 */
[----:B------:R-:W2:Y:S02]  /*9b90*/  @!P0 SYNCS.PHASECHK.TRANS64 P0, [R0+URZ+0x78], R8 ;  /* 0x00007808000085a7 */ /* 0x000ea400080010ff */
[----:B--2---:R-:W-:Y:S05]  /*9ba0*/  @!P0 BRA `(.L_x_155) ;  /* 0xfffffffc00f08947 */ /* 0x004fea000383ffff */
[----:B------:R-:W-:Y:S05]  /*9bb0*/  BRA `(.L_x_156) ;  /* 0xffffffb800687947 */ /* 0x000fea000383ffff */
.L_x_71:
[----:B------:R-:W-:-:S07]  /*9bc0*/  MOV R0, UR31 ;  /* 0x0000001f00007c02 */ /* 0x000fce0008000f00 */
.L_x_157:
[----:B-1----:R1:W2:Y:S02]  /*9bd0*/  SYNCS.PHASECHK.TRANS64.TRYWAIT P0, [R0+URZ+0x60], R2 ;  /* 0x00006002000075a7 */ /* 0x0022a400080011ff */
[----:B--2---:R-:W-:Y:S05]  /*9be0*/  @!P0 NANOSLEEP.SYNCS 0x989680 ;  /* 0x009896800000895d */ /* 0x004fea0003900000 */
[----:B------:R-:W2:Y:S02]  /*9bf0*/  @!P0 SYNCS.PHASECHK.TRANS64 P0, [R0+URZ+0x60], R2 ;  /* 0x00006002000085a7 */ /* 0x000ea400080010ff */
[----:B--2---:R-:W-:Y:S05]  /*9c00*/  @!P0 BRA `(.L_x_157) ;  /* 0xfffffffc00f08947 */ /* 0x004fea000383ffff */
[----:B------:R-:W-:Y:S05]  /*9c10*/  BRA `(.L_x_158) ;  /* 0xffffffb800cc7947 */ /* 0x000fea000383ffff */
.L_x_72:
[----:B-1----:R-:W-:-:S07]  /*9c20*/  MOV R0, UR31 ;  /* 0x0000001f00007c02 */ /* 0x002fce0008000f00 */
.L_x_159:
[----:B-1----:R1:W2:Y:S02]  /*9c30*/  SYNCS.PHASECHK.TRANS64.TRYWAIT P0, [R0+URZ+0x68], R2 ;  /* 0x00006802000075a7 */ /* 0x0022a400080011ff */
[----:B--2---:R-:W-:Y:S05]  /*9c40*/  @!P0 NANOSLEEP.SYNCS 0x989680 ;  /* 0x009896800000895d */ /* 0x004fea0003900000 */
[----:B------:R-:W2:Y:S02]  /*9c50*/  @!P0 SYNCS.PHASECHK.TRANS64 P0, [R0+URZ+0x68], R2 ;  /* 0x00006802000085a7 */ /* 0x000ea400080010ff */
[----:B--2---:R-:W-:Y:S05]  /*9c60*/  @!P0 BRA `(.L_x_159) ;  /* 0xfffffffc00f08947 */ /* 0x004fea000383ffff */
[----:B------:R-:W-:Y:S05]  /*9c70*/  BRA `(.L_x_160) ;  /* 0xffffffb800bc7947 */ /* 0x000fea000383ffff */
.L_x_73:
[----:B-1----:R-:W-:-:S07]  /*9c80*/  MOV R0, UR31 ;  /* 0x0000001f00007c02 */ /* 0x002fce0008000f00 */
.L_x_161:
[----:B-1----:R1:W2:Y:S02]  /*9c90*/  SYNCS.PHASECHK.TRANS64.TRYWAIT P0, [R0+URZ+0x70], R2 ;  /* 0x00007002000075a7 */ /* 0x0022a400080011ff */
[----:B--2---:R-:W-:Y:S05]  /*9ca0*/  @!P0 NANOSLEEP.SYNCS 0x989680 ;  /* 0x009896800000895d */ /* 0x004fea0003900000 */
[----:B------:R-:W2:Y:S02]  /*9cb0*/  @!P0 SYNCS.PHASECHK.TRANS64 P0, [R0+URZ+0x70], R2 ;  /* 0x00007002000085a7 */ /* 0x000ea400080010ff */
[----:B--2---:R-:W-:Y:S05]  /*9cc0*/  @!P0 BRA `(.L_x_161) ;  /* 0xfffffffc00f08947 */ /* 0x004fea000383ffff */
[----:B------:R-:W-:Y:S05]  /*9cd0*/  BRA `(.L_x_162) ;  /* 0xffffffb800ac7947 */ /* 0x000fea000383ffff */
.L_x_75:
[----:B------:R-:W-:Y:S07]  /*9ce0*/  MOV R0, UR48 ;  /* 0x0000003000007c02 */ /* 0x000fee0008000f00 */
.L_x_163:
[----:B-1----:R1:W2:Y:S02]  /*9cf0*/  SYNCS.PHASECHK.TRANS64.TRYWAIT P0, [R0+URZ+0x90], R2 ;  /* 0x00009002000075a7 */ /* 0x0022a400080011ff */
[----:B--2---:R-:W-:Y:S05]  /*9d00*/  @!P0 NANOSLEEP.SYNCS 0x989680 ;  /* 0x009896800000895d */ /* 0x004fea0003900000 */
[----:B------:R-:W2:Y:S02]  /*9d10*/  @!P0 SYNCS.PHASECHK.TRANS64 P0, [R0+URZ+0x90], R2 ;  /* 0x00009002000085a7 */ /* 0x000ea400080010ff */
[----:B--2---:R-:W-:Y:S05]  /*9d20*/  @!P0 BRA `(.L_x_163) ;  /* 0xfffffffc00f08947 */ /* 0x004fea000383ffff */
[----:B------:R-:W-:Y:S05]  /*9d30*/  BRA `(.L_x_164) ;  /* 0xffffffbc007c7947 */ /* 0x000fea000383ffff */
.L_x_86:
[----:B-1----:R-:W-:Y:S04]  /*9d40*/  MOV R2, UR48 ;  /* 0x0000003000027c02 */ /* 0x002fe80008000f00 */
[----:B------:R1:W3:Y:S03]  /*9d50*/  SYNCS.PHASECHK.TRANS64.TRYWAIT P1, [R2+URZ+0x40], R3 ;  /* 0x00004003020075a7 */ /* 0x0002e600080211ff */
[----:B---3--:R-:W-:Y:S05]  /*9d60*/  @!P1 NANOSLEEP.SYNCS 0x989680 ;  /* 0x009896800000995d */ /* 0x008fea0003900000 */
[----:B------:R-:W3:Y:S02]  /*9d70*/  @!P1 SYNCS.PHASECHK.TRANS64 P1, [R2+URZ+0x40], R3 ;  /* 0x00004003020095a7 */ /* 0x000ee400080210ff */
[----:B---3--:R-:W-:Y:S05]  /*9d80*/  @!P1 BRA `(.L_x_86) ;  /* 0xfffffffc00ec9947 */ /* 0x008fea000383ffff */
[----:B------:R-:W-:Y:S05]  /*9d90*/  BRA `(.L_x_85) ;  /* 0xffffffcc00ec7947 */ /* 0x000fea000383ffff */
.L_x_88:
[----:B-1----:R1:W4:Y:S02]  /*9da0*/  SYNCS.PHASECHK.TRANS64.TRYWAIT P0, [R71+URZ+0xa0], R0 ;  /* 0x0000a000470075a7 */ /* 0x00232400080011ff */
[----:B----4-:R-:W-:Y:S05]  /*9db0*/  @!P0 NANOSLEEP.SYNCS 0x989680 ;  /* 0x009896800000895d */ /* 0x010fea0003900000 */
[----:B------:R-:W4:Y:S02]  /*9dc0*/  @!P0 SYNCS.PHASECHK.TRANS64 P0, [R71+URZ+0xa0], R0 ;  /* 0x0000a000470085a7 */ /* 0x000f2400080010ff */
[----:B----4-:R-:W-:Y:S05]  /*9dd0*/  @!P0 BRA `(.L_x_88) ;  /* 0xfffffffc00f08947 */ /* 0x010fea000383ffff */
[----:B------:R-:W-:Y:S05]  /*9de0*/  BRA `(.L_x_87) ;  /* 0xffffffd000147947 */ /* 0x000fea000383ffff */
.L_x_97:
[----:B-1----:R1:W2:Y:S02]  /*9df0*/  SYNCS.PHASECHK.TRANS64.TRYWAIT P0, [R2+URZ+0x40], R0 ;  /* 0x00004000020075a7 */ /* 0x0022a400080011ff */
[----:B--2---:R-:W-:Y:S05]  /*9e00*/  @!P0 NANOSLEEP.SYNCS 0x989680 ;  /* 0x009896800000895d */ /* 0x004fea0003900000 */
[----:B------:R-:W2:Y:S02]  /*9e10*/  @!P0 SYNCS.PHASECHK.TRANS64 P0, [R2+URZ+0x40], R0 ;  /* 0x00004000020085a7 */ /* 0x000ea400080010ff */
[----:B--2---:R-:W-:Y:S05]  /*9e20*/  @!P0 BRA `(.L_x_97) ;  /* 0xfffffffc00f08947 */ /* 0x004fea000383ffff */
[----:B------:R-:W-:Y:S05]  /*9e30*/  BRA `(.L_x_96) ;  /* 0xffffffd800307947 */ /* 0x000fea000383ffff */
.L_x_105:
[----:B-1----:R1:W2:Y:S02]  /*9e40*/  SYNCS.PHASECHK.TRANS64.TRYWAIT P0, [R6+URZ+0x40], R5 ;  /* 0x00004005060075a7 */ /* 0x0022a400080011ff */
[----:B--2---:R-:W-:Y:S05]  /*9e50*/  @!P0 NANOSLEEP.SYNCS 0x989680 ;  /* 0x009896800000895d */ /* 0x004fea0003900000 */
[----:B------:R-:W2:Y:S02]  /*9e60*/  @!P0 SYNCS.PHASECHK.TRANS64 P0, [R6+URZ+0x40], R5 ;  /* 0x00004005060085a7 */ /* 0x000ea400080010ff */
[----:B--2---:R-:W-:Y:S05]  /*9e70*/  @!P0 BRA `(.L_x_105) ;  /* 0xfffffffc00f08947 */ /* 0x004fea000383ffff */
[----:B------:R-:W-:Y:S05]  /*9e80*/  BRA `(.L_x_104) ;  /* 0xffffffe0006c7947 */ /* 0x000fea000383ffff */
.L_x_113:
[----:B-1----:R1:W2:Y:S02]  /*9e90*/  SYNCS.PHASECHK.TRANS64.TRYWAIT P0, [R0+URZ+0x40], R5 ;  /* 0x00004005000075a7 */ /* 0x0022a400080011ff */
[----:B--2---:R-:W-:Y:S05]  /*9ea0*/  @!P0 NANOSLEEP.SYNCS 0x989680 ;  /* 0x009896800000895d */ /* 0x004fea0003900000 */
[----:B------:R-:W2:Y:S02]  /*9eb0*/  @!P0 SYNCS.PHASECHK.TRANS64 P0, [R0+URZ+0x40], R5 ;  /* 0x00004005000085a7 */ /* 0x000ea400080010ff */
[----:B--2---:R-:W-:Y:S05]  /*9ec0*/  @!P0 BRA `(.L_x_113) ;  /* 0xfffffffc00f08947 */ /* 0x004fea000383ffff */
[----:B------:R-:W-:Y:S05]  /*9ed0*/  BRA `(.L_x_112) ;  /* 0xffffffe800a47947 */ /* 0x000fea000383ffff */
        .weak           $__internal_0_$__cuda_sm10x_tcgen05_guardrail_trap_col_being_dealloced_not_returned_by_alloc
        .type           $__internal_0_$__cuda_sm10x_tcgen05_guardrail_trap_col_being_dealloced_not_returned_by_alloc,@function
        .size           $__internal_0_$__cuda_sm10x_tcgen05_guardrail_trap_col_being_dealloced_not_returned_by_alloc,($__internal_1_$__cuda_sm10x_tcgen05_guardrail_trap_phase_invalid_during_alloc - $__internal_0_$__cuda_sm10x_tcgen05_guardrail_trap_col_being_dealloced_not_returned_by_alloc)
$__internal_0_$__cuda_sm10x_tcgen05_guardrail_trap_col_being_dealloced_not_returned_by_alloc:
[----:B------:R-:W-:Y:S05]  /*9ee0*/  BPT.TRAP 0x1 ;  /* 0x000000040000795c */ /* 0x000fea0000300000 */
[----:B------:R-:W-:-:S04]  /*9ef0*/  HFMA2 R3, -RZ, RZ, 0, 0 ;  /* 0x00000000ff037431 */ /* 0x000fc800000001ff */
[----:B------:R-:W-:Y:S05]  /*9f00*/  RET.REL.NODEC R2 `(_ZN7cutlass13device_kernelINS_4conv6kernel13ConvUniversalINS1_16ConvProblemShapeILNS1_8OperatorE2ELi2EEENS1_10collective14CollectiveConvINS1_47MainloopSm100TmaUmmaWarpSpecializedImplicitGemmILS5_2ELi4ELi2ELi1ELi2EN4cute5tupleIJNSA_1CILi1EEESD_SD_EEEEENSB_IJNSC_ILi128EEENSB_IJNSC_ILi64EEEEEESI_EEENS_10tfloat32_tESK_NSA_8TiledMMAINSA_8MMA_AtomIJNSA_17SM100_MMA_TF32_SSISK_SK_fLi128ELi64ELNSA_4UMMA5MajorE1ELSP_1ELNSO_7ScaleInE0ELSQ_0EEEEEENSA_6LayoutISE_NSB_IJNSC_ILi0EEESU_SU_EEEEENSB_IJNSA_10UnderscoreESX_SX_EEEEENS7_6detail27Sm100ImplicitGemmTileTraitsINSA_13SM90_TMA_LOADENSA_14ComposedLayoutINSA_7SwizzleILi2ELi5ELi2EEENSA_18smem_ptr_flag_bitsILi32EEENST_INSB_IJNSC_ILi32EEENSC_ILi4EEEEEENSB_IJSD_S18_EEEEEEEvEENS11_INSA_20SM90_TMA_LOAD_IM2COLES1D_vEEEENS_8epilogue10collective18CollectiveEpilogueINS1I_23Sm100TmaWarpSpecializedILi4ELi2ELi16ELb1ELb0EEEJSJ_NSB_IJNST_ISG_SD_EENST_INSC_ILi16EEESD_EEEEESK_NSB_IJlNSB_IJSD_llEEESU_EEESK_S1S_NS1I_6fusion15FusionCallbacksIS1M_NS1T_17LinearCombinationISK_fSK_fLNS_15FloatRoundStyleE2EEESJ_S1Q_JEEENSA_5SM1004TMEM4LOAD26SM100_TMEM_LOAD_32dp32b16xES12_NS13_INS14_ILi2ELi4ELi3EEES17_NST_INSB_IJNSC_ILi8EEES1O_EEENSB_IJS1O_SD_EEEEEEENSA_39AutoVectorizingCopyWithAssumedAlignmentILi128EEENSA_14SM90_TMA_STOREES28_S2A_S2A_EEEvvEEEEvNT_6ParamsE) ;  /* 0xffffff60023c7950 */ /* 0x000fea0003c3ffff */
        .weak           $__internal_1_$__cuda_sm10x_tcgen05_guardrail_trap_phase_invalid_during_alloc
        .type           $__internal_1_$__cuda_sm10x_tcgen05_guardrail_trap_phase_invalid_during_alloc,@function
        .size           $__internal_1_$__cuda_sm10x_tcgen05_guardrail_trap_phase_invalid_during_alloc,($__internal_2_$__cuda_sm10x_tcgen05_guardrail_trap_unallocated_columns_being_dealloced - $__internal_1_$__cuda_sm10x_tcgen05_guardrail_trap_phase_invalid_during_alloc)
$__internal_1_$__cuda_sm10x_tcgen05_guardrail_trap_phase_invalid_during_alloc:
[----:B------:R-:W-:Y:S05]  /*9f10*/  BPT.TRAP 0x1 ;  /* 0x000000040000795c */ /* 0x000fea0000300000 */
[----:B------:R-:W-:-:S04]  /*9f20*/  MOV R3, 0x0 ;  /* 0x0000000000037802 */ /* 0x000fc80000000f00 */
[----:B------:R-:W-:Y:S05]  /*9f30*/  RET.REL.NODEC R2 `(_ZN7cutlass13device_kernelINS_4conv6kernel13ConvUniversalINS1_16ConvProblemShapeILNS1_8OperatorE2ELi2EEENS1_10collective14CollectiveConvINS1_47MainloopSm100TmaUmmaWarpSpecializedImplicitGemmILS5_2ELi4ELi2ELi1ELi2EN4cute5tupleIJNSA_1CILi1EEESD_SD_EEEEENSB_IJNSC_ILi128EEENSB_IJNSC_ILi64EEEEEESI_EEENS_10tfloat32_tESK_NSA_8TiledMMAINSA_8MMA_AtomIJNSA_17SM100_MMA_TF32_SSISK_SK_fLi128ELi64ELNSA_4UMMA5MajorE1ELSP_1ELNSO_7ScaleInE0ELSQ_0EEEEEENSA_6LayoutISE_NSB_IJNSC_ILi0EEESU_SU_EEEEENSB_IJNSA_10UnderscoreESX_SX_EEEEENS7_6detail27Sm100ImplicitGemmTileTraitsINSA_13SM90_TMA_LOADENSA_14ComposedLayoutINSA_7SwizzleILi2ELi5ELi2EEENSA_18smem_ptr_flag_bitsILi32EEENST_INSB_IJNSC_ILi32EEENSC_ILi4EEEEEENSB_IJSD_S18_EEEEEEEvEENS11_INSA_20SM90_TMA_LOAD_IM2COLES1D_vEEEENS_8epilogue10collective18CollectiveEpilogueINS1I_23Sm100TmaWarpSpecializedILi4ELi2ELi16ELb1ELb0EEEJSJ_NSB_IJNST_ISG_SD_EENST_INSC_ILi16EEESD_EEEEESK_NSB_IJlNSB_IJSD_llEEESU_EEESK_S1S_NS1I_6fusion15FusionCallbacksIS1M_NS1T_17LinearCombinationISK_fSK_fLNS_15FloatRoundStyleE2EEESJ_S1Q_JEEENSA_5SM1004TMEM4LOAD26SM100_TMEM_LOAD_32dp32b16xES12_NS13_INS14_ILi2ELi4ELi3EEES17_NST_INSB_IJNSC_ILi8EEES1O_EEENSB_IJS1O_SD_EEEEEEENSA_39AutoVectorizingCopyWithAssumedAlignmentILi128EEENSA_14SM90_TMA_STOREES28_S2A_S2A_EEEvvEEEEvNT_6ParamsE) ;  /* 0xffffff6002307950 */ /* 0x000fea0003c3ffff */
        .weak           $__internal_2_$__cuda_sm10x_tcgen05_guardrail_trap_unallocated_columns_being_dealloced
        .type           $__internal_2_$__cuda_sm10x_tcgen05_guardrail_trap_unallocated_columns_being_dealloced,@function
        .size           $__internal_2_$__cuda_sm10x_tcgen05_guardrail_trap_unallocated_columns_being_dealloced,(.L_x_166 - $__internal_2_$__cuda_sm10x_tcgen05_guardrail_trap_unallocated_columns_being_dealloced)
$__internal_2_$__cuda_sm10x_tcgen05_guardrail_trap_unallocated_columns_being_dealloced:
[----:B------:R-:W-:Y:S05]  /*9f40*/  BPT.TRAP 0x1 ;  /* 0x000000040000795c */ /* 0x000fea0000300000 */
[----:B------:R-:W-:-:S04]  /*9f50*/  HFMA2 R3, -RZ, RZ, 0, 0 ;  /* 0x00000000ff037431 */ /* 0x000fc800000001ff */
[----:B------:R-:W-:Y:S05]  /*9f60*/  RET.REL.NODEC R2 `(_ZN7cutlass13device_kernelINS_4conv6kernel13ConvUniversalINS1_16ConvProblemShapeILNS1_8OperatorE2ELi2EEENS1_10collective14CollectiveConvINS1_47MainloopSm100TmaUmmaWarpSpecializedImplicitGemmILS5_2ELi4ELi2ELi1ELi2EN4cute5tupleIJNSA_1CILi1EEESD_SD_EEEEENSB_IJNSC_ILi128EEENSB_IJNSC_ILi64EEEEEESI_EEENS_10tfloat32_tESK_NSA_8TiledMMAINSA_8MMA_AtomIJNSA_17SM100_MMA_TF32_SSISK_SK_fLi128ELi64ELNSA_4UMMA5MajorE1ELSP_1ELNSO_7ScaleInE0ELSQ_0EEEEEENSA_6LayoutISE_NSB_IJNSC_ILi0EEESU_SU_EEEEENSB_IJNSA_10UnderscoreESX_SX_EEEEENS7_6detail27Sm100ImplicitGemmTileTraitsINSA_13SM90_TMA_LOADENSA_14ComposedLayoutINSA_7SwizzleILi2ELi5ELi2EEENSA_18smem_ptr_flag_bitsILi32EEENST_INSB_IJNSC_ILi32EEENSC_ILi4EEEEEENSB_IJSD_S18_EEEEEEEvEENS11_INSA_20SM90_TMA_LOAD_IM2COLES1D_vEEEENS_8epilogue10collective18CollectiveEpilogueINS1I_23Sm100TmaWarpSpecializedILi4ELi2ELi16ELb1ELb0EEEJSJ_NSB_IJNST_ISG_SD_EENST_INSC_ILi16EEESD_EEEEESK_NSB_IJlNSB_IJSD_llEEESU_EEESK_S1S_NS1I_6fusion15FusionCallbacksIS1M_NS1T_17LinearCombinationISK_fSK_fLNS_15FloatRoundStyleE2EEESJ_S1Q_JEEENSA_5SM1004TMEM4LOAD26SM100_TMEM_LOAD_32dp32b16xES12_NS13_INS14_ILi2ELi4ELi3EEES17_NST_INSB_IJNSC_ILi8EEES1O_EEENSB_IJS1O_SD_EEEEEEENSA_39AutoVectorizingCopyWithAssumedAlignmentILi128EEENSA_14SM90_TMA_STOREES28_S2A_S2A_EEEvvEEEEvNT_6ParamsE) ;  /* 0xffffff6002247950 */ /* 0x000fea0003c3ffff */
.L_x_165:
[----:B------:R-:W-:-:S00]  /*9f70*/  BRA `(.L_x_165) ;  /* 0xfffffffc00fc7947 */ /* 0x000fc0000383ffff */
[----:B------:R-:W-:-:S00]  /*9f80*/  NOP ;  /* 0x0000000000007918 */ /* 0x000fc00000000000 */
[----:B------:R-:W-:-:S00]  /*9f90*/  NOP ;  /* 0x0000000000007918 */ /* 0x000fc00000000000 */
[----:B------:R-:W-:-:S00]  /*9fa0*/  NOP ;  /* 0x0000000000007918 */ /* 0x000fc00000000000 */
[----:B------:R-:W-:-:S00]  /*9fb0*/  NOP ;  /* 0x0000000000007918 */ /* 0x000fc00000000000 */
[----:B------:R-:W-:-:S00]  /*9fc0*/  NOP ;  /* 0x0000000000007918 */ /* 0x000fc00000000000 */
[----:B------:R-:W-:-:S00]  /*9fd0*/  NOP ;  /* 0x0000000000007918 */ /* 0x000fc00000000000 */
[----:B------:R-:W-:-:S00]  /*9fe0*/  NOP ;  /* 0x0000000000007918 */ /* 0x000fc00000000000 */
[----:B------:R-:W-:-:S00]  /*9ff0*/  NOP ;  /* 0x0000000000007918 */ /* 0x000fc00000000000 */
.L_x_166:


//--------------------- .nv.global.init           --------------------------
	.section	.nv.global.init,"aw",@progbits
.nv.global.init:
	.type		$str$29,@object
	.size		$str$29,($str$30 - $str$29)
$str$29:
        /*0000*/ 	.byte	0x28, 0x61, 0x64, 0x64, 0x72, 0x65, 0x73, 0x73, 0x20, 0x26, 0x20, 0x6d, 0x61, 0x73, 0x6b, 0x29
        /*0010*/ 	.byte	0x20, 0x3d, 0x3d, 0x20, 0x30, 0x00
	.type		$str$30,@object
	.size		$str$30,($str$28 - $str$30)
$str$30:
        /*0016*/ 	.byte	0x2f, 0x74, 0x6d, 0x70, 0x2f, 0x63, 0x75, 0x74, 0x6c, 0x61, 0x73, 0x73, 0x5f, 0x73, 0x77, 0x65
        /*0026*/ 	.byte	0x65, 0x70, 0x5f, 0x73, 0x72, 0x63, 0x2f, 0x69, 0x6e, 0x63, 0x6c, 0x75, 0x64, 0x65, 0x2f, 0x63
        /*0036*/ 	.byte	0x75, 0x74, 0x65, 0x2f, 0x70, 0x6f, 0x69, 0x6e, 0x74, 0x65, 0x72, 0x5f, 0x66, 0x6c, 0x61, 0x67
        /*0046*/ 	.byte	0x67, 0x65, 0x64, 0x2e, 0x68, 0x70, 0x70, 0x00
	.type		$str$28,@object
	.size		$str$28,($str$27 - $str$28)
$str$28:
        /*004e*/ 	.byte	0x2f, 0x74, 0x6d, 0x70, 0x2f, 0x63, 0x75, 0x74, 0x6c, 0x61, 0x73, 0x73, 0x5f, 0x73, 0x77, 0x65
        /*005e*/ 	.byte	0x65, 0x70, 0x5f, 0x73, 0x72, 0x63, 0x2f, 0x69, 0x6e, 0x63, 0x6c, 0x75, 0x64, 0x65, 0x2f, 0x63
        /*006e*/ 	.byte	0x75, 0x74, 0x65, 0x2f, 0x61, 0x74, 0x6f, 0x6d, 0x2f, 0x63, 0x6f, 0x70, 0x79, 0x5f, 0x74, 0x72
        /*007e*/ 	.byte	0x61, 0x69, 0x74, 0x73, 0x5f, 0x73, 0x6d, 0x31, 0x30, 0x30, 0x2e, 0x68, 0x70, 0x70, 0x00
	.type		$str$27,@object
	.size		$str$27,(__unnamed_1 - $str$27)
$str$27:
        /*008d*/ 	.byte	0x28, 0x28, 0x75, 0x69, 0x6e, 0x74, 0x33, 0x32, 0x5f, 0x74, 0x28, 0x74, 0x68, 0x72, 0x65, 0x61
        /*009d*/ 	.byte	0x64, 0x49, 0x64, 0x78, 0x2e, 0x78, 0x29, 0x20, 0x2f, 0x20, 0x33, 0x32, 0x29, 0x20, 0x25, 0x20
        /*00ad*/ 	.byte	0x34, 0x29, 0x20, 0x3d, 0x3d, 0x20, 0x28, 0x28, 0x28, 0x74, 0x6d, 0x65, 0x6d, 0x5f, 0x61, 0x64
        /*00bd*/ 	.byte	0x64, 0x72, 0x20, 0x3e, 0x3e, 0x20, 0x31, 0x36, 0x29, 0x20, 0x2f, 0x20, 0x33, 0x32, 0x29, 0x20
        /*00cd*/ 	.byte	0x25, 0x20, 0x34, 0x29, 0x00
	.type		__unnamed_1,@object
	.size		__unnamed_1,(__unnamed_2 - __unnamed_1)
__unnamed_1:
        /*00d2*/ 	.byte	0x61, 0x75, 0x74, 0x6f, 0x20, 0x63, 0x75, 0x74, 0x65, 0x3a, 0x3a, 0x61, 0x73, 0x5f, 0x70, 0x6f
        /* <DEDUP_REMOVED lines=24> */
        /*0262*/ 	.byte	0x32, 0x30, 0x34, 0x38, 0x3e, 0x3e, 0x3e, 0x3e, 0x5d, 0x00
	.type		__unnamed_2,@object
	.size		__unnamed_2,(.L_2 - __unnamed_2)
__unnamed_2:
        /* <DEDUP_REMOVED lines=42> */
        /*050c*/ 	.byte	0x3e, 0x5d, 0x00
.L_2:


//--------------------- .nv.shared._ZN7cutlass13device_kernelINS_4conv6kernel13ConvUniversalINS1_16ConvProblemShapeILNS1_8OperatorE2ELi2EEENS1_10collective14CollectiveConvINS1_47MainloopSm100TmaUmmaWarpSpecializedImplicitGemmILS5_2ELi4ELi2ELi1ELi2EN4cute5tupleIJNSA_1CILi1EEESD_SD_EEEEENSB_IJNSC_ILi128EEENSB_IJNSC_ILi64EEEEEESI_EEENS_10tfloat32_tESK_NSA_8TiledMMAINSA_8MMA_AtomIJNSA_17SM100_MMA_TF32_SSISK_SK_fLi128ELi64ELNSA_4UMMA5MajorE1ELSP_1ELNSO_7ScaleInE0ELSQ_0EEEEEENSA_6LayoutISE_NSB_IJNSC_ILi0EEESU_SU_EEEEENSB_IJNSA_10UnderscoreESX_SX_EEEEENS7_6detail27Sm100ImplicitGemmTileTraitsINSA_13SM90_TMA_LOADENSA_14ComposedLayoutINSA_7SwizzleILi2ELi5ELi2EEENSA_18smem_ptr_flag_bitsILi32EEENST_INSB_IJNSC_ILi32EEENSC_ILi4EEEEEENSB_IJSD_S18_EEEEEEEvEENS11_INSA_20SM90_TMA_LOAD_IM2COLES1D_vEEEENS_8epilogue10collective18CollectiveEpilogueINS1I_23Sm100TmaWarpSpecializedILi4ELi2ELi16ELb1ELb0EEEJSJ_NSB_IJNST_ISG_SD_EENST_INSC_ILi16EEESD_EEEEESK_NSB_IJlNSB_IJSD_llEEESU_EEESK_S1S_NS1I_6fusion15FusionCallbacksIS1M_NS1T_17LinearCombinationISK_fSK_fLNS_15FloatRoundStyleE2EEESJ_S1Q_JEEENSA_5SM1004TMEM4LOAD26SM100_TMEM_LOAD_32dp32b16xES12_NS13_INS14_ILi2ELi4ELi3EEES17_NST_INSB_IJNSC_ILi8EEES1O_EEENSB_IJS1O_SD_EEEEEEENSA_39AutoVectorizingCopyWithAssumedAlignmentILi128EEENSA_14SM90_TMA_STOREES28_S2A_S2A_EEEvvEEEEvNT_6ParamsE --------------------------
	.section	.nv.shared._ZN7cutlass13device_kernelINS_4conv6kernel13ConvUniversalINS1_16ConvProblemShapeILNS1_8OperatorE2ELi2EEENS1_10collective14CollectiveConvINS1_47MainloopSm100TmaUmmaWarpSpecializedImplicitGemmILS5_2ELi4ELi2ELi1ELi2EN4cute5tupleIJNSA_1CILi1EEESD_SD_EEEEENSB_IJNSC_ILi128EEENSB_IJNSC_ILi64EEEEEESI_EEENS_10tfloat32_tESK_NSA_8TiledMMAINSA_8MMA_AtomIJNSA_17SM100_MMA_TF32_SSISK_SK_fLi128ELi64ELNSA_4UMMA5MajorE1ELSP_1ELNSO_7ScaleInE0ELSQ_0EEEEEENSA_6LayoutISE_NSB_IJNSC_ILi0EEESU_SU_EEEEENSB_IJNSA_10UnderscoreESX_SX_EEEEENS7_6detail27Sm100ImplicitGemmTileTraitsINSA_13SM90_TMA_LOADENSA_14ComposedLayoutINSA_7SwizzleILi2ELi5ELi2EEENSA_18smem_ptr_flag_bitsILi32EEENST_INSB_IJNSC_ILi32EEENSC_ILi4EEEEEENSB_IJSD_S18_EEEEEEEvEENS11_INSA_20SM90_TMA_LOAD_IM2COLES1D_vEEEENS_8epilogue10collective18CollectiveEpilogueINS1I_23Sm100TmaWarpSpecializedILi4ELi2ELi16ELb1ELb0EEEJSJ_NSB_IJNST_ISG_SD_EENST_INSC_ILi16EEESD_EEEEESK_NSB_IJlNSB_IJSD_llEEESU_EEESK_S1S_NS1I_6fusion15FusionCallbacksIS1M_NS1T_17LinearCombinationISK_fSK_fLNS_15FloatRoundStyleE2EEESJ_S1Q_JEEENSA_5SM1004TMEM4LOAD26SM100_TMEM_LOAD_32dp32b16xES12_NS13_INS14_ILi2ELi4ELi3EEES17_NST_INSB_IJNSC_ILi8EEES1O_EEENSB_IJS1O_SD_EEEEEEENSA_39AutoVectorizingCopyWithAssumedAlignmentILi128EEENSA_14SM90_TMA_STOREES28_S2A_S2A_EEEvvEEEEvNT_6ParamsE,"aw",@nobits
	.sectionflags	@""
	.align	16
	.zero		1024


//--------------------- .nv.shared.reserved.0     --------------------------
	.section	.nv.shared.reserved.0,"aw",@nobits
	.weak		__nv_reservedSMEM_offset_0_alias
	.size		__nv_reservedSMEM_offset_0_alias, 0, 64
	.other		__nv_reservedSMEM_offset_0_alias,@"STO_CUDA_RESERVED_SHARED STV_DEFAULT"
__nv_reservedSMEM_offset_0_alias:
	.zero		0
.nv.shared.reserved.0:
	.zero		64
	.weak		__nv_reservedSMEM_tcgen05_partition
	.type		__nv_reservedSMEM_tcgen05_partition,@object
	.size		__nv_reservedSMEM_tcgen05_partition,(.L_0 - __nv_reservedSMEM_tcgen05_partition)
__nv_reservedSMEM_tcgen05_partition:
	.zero		32
.L_0:


//--------------------- .nv.global                --------------------------
	.section	.nv.global,"aw",@nobits
.nv.global:
	.type		_ZN39_INTERNAL_c07ef641_4_k_cu_cf9dda68_45724cute1_E,@object
	.size		_ZN39_INTERNAL_c07ef641_4_k_cu_cf9dda68_45724cute1_E,(_ZN39_INTERNAL_c07ef641_4_k_cu_cf9dda68_45724cuda3std3__45__cpo6cbeginE - _ZN39_INTERNAL_c07ef641_4_k_cu_cf9dda68_45724cute1_E)
_ZN39_INTERNAL_c07ef641_4_k_cu_cf9dda68_45724cute1_E:
	.zero		1
	.type		_ZN39_INTERNAL_c07ef641_4_k_cu_cf9dda68_45724cuda3std3__45__cpo6cbeginE,@object
	.size		_ZN39_INTERNAL_c07ef641_4_k_cu_cf9dda68_45724cuda3std3__45__cpo6cbeginE,(_ZN39_INTERNAL_c07ef641_4_k_cu_cf9dda68_45724cuda3std3__48in_placeE - _ZN39_INTERNAL_c07ef641_4_k_cu_cf9dda68_45724cuda3std3__45__cpo6cbeginE)
_ZN39_INTERNAL_c07ef641_4_k_cu_cf9dda68_45724cuda3std3__45__cpo6cbeginE:
	.zero		1
	.type		_ZN39_INTERNAL_c07ef641_4_k_cu_cf9dda68_45724cuda3std3__48in_placeE,@object
	.size		_ZN39_INTERNAL_c07ef641_4_k_cu_cf9dda68_45724cuda3std3__48in_placeE,(_ZN39_INTERNAL_c07ef641_4_k_cu_cf9dda68_45724cuda3std6ranges3__45__cpo9iter_moveE - _ZN39_INTERNAL_c07ef641_4_k_cu_cf9dda68_45724cuda3std3__48in_placeE)
_ZN39_INTERNAL_c07ef641_4_k_cu_cf9dda68_45724cuda3std3__48in_placeE:
	.zero		1
	.type		_ZN39_INTERNAL_c07ef641_4_k_cu_cf9dda68_45724cuda3std6ranges3__45__cpo9iter_moveE,@object
	.size		_ZN39_INTERNAL_c07ef641_4_k_cu_cf9dda68_45724cuda3std6ranges3__45__cpo9iter_moveE,(_ZN39_INTERNAL_c07ef641_4_k_cu_cf9dda68_45724cuda3std3__45__cpo5beginE - _ZN39_INTERNAL_c07ef641_4_k_cu_cf9dda68_45724cuda3std6ranges3__45__cpo9iter_moveE)
_ZN39_INTERNAL_c07ef641_4_k_cu_cf9dda68_45724cuda3std6ranges3__45__cpo9iter_moveE:
	.zero		1
	.type		_ZN39_INTERNAL_c07ef641_4_k_cu_cf9dda68_45724cuda3std3__45__cpo5beginE,@object
	.size		_ZN39_INTERNAL_c07ef641_4_k_cu_cf9dda68_45724cuda3std3__45__cpo5beginE,(_ZN39_INTERNAL_c07ef641_4_k_cu_cf9dda68_45724cuda3std3__441_GLOBAL__N__c07ef641_4_k_cu_cf9dda68_45726ignoreE - _ZN39_INTERNAL_c07ef641_4_k_cu_cf9dda68_45724cuda3std3__45__cpo5beginE)
_ZN39_INTERNAL_c07ef641_4_k_cu_cf9dda68_45724cuda3std3__45__cpo5beginE:
	.zero		1
	.type		_ZN39_INTERNAL_c07ef641_4_k_cu_cf9dda68_45724cuda3std3__441_GLOBAL__N__c07ef641_4_k_cu_cf9dda68_45726ignoreE,@object
	.size		_ZN39_INTERNAL_c07ef641_4_k_cu_cf9dda68_45724cuda3std3__441_GLOBAL__N__c07ef641_4_k_cu_cf9dda68_45726ignoreE,(_ZN39_INTERNAL_c07ef641_4_k_cu_cf9dda68_45724cute7productE - _ZN39_INTERNAL_c07ef641_4_k_cu_cf9dda68_45724cuda3std3__441_GLOBAL__N__c07ef641_4_k_cu_cf9dda68_45726ignoreE)
_ZN39_INTERNAL_c07ef641_4_k_cu_cf9dda68_45724cuda3std3__441_GLOBAL__N__c07ef641_4_k_cu_cf9dda68_45726ignoreE:
	.zero		1
	.type		_ZN39_INTERNAL_c07ef641_4_k_cu_cf9dda68_45724cute7productE,@object
	.size		_ZN39_INTERNAL_c07ef641_4_k_cu_cf9dda68_45724cute7productE,(_ZN39_INTERNAL_c07ef641_4_k_cu_cf9dda68_45724cuda3std3__45__cpo3endE - _ZN39_INTERNAL_c07ef641_4_k_cu_cf9dda68_45724cute7productE)
_ZN39_INTERNAL_c07ef641_4_k_cu_cf9dda68_45724cute7productE:
	.zero		1
	.type		_ZN39_INTERNAL_c07ef641_4_k_cu_cf9dda68_45724cuda3std3__45__cpo3endE,@object
	.size		_ZN39_INTERNAL_c07ef641_4_k_cu_cf9dda68_45724cuda3std3__45__cpo3endE,(_ZN39_INTERNAL_c07ef641_4_k_cu_cf9dda68_45724cuda3std3__419piecewise_constructE - _ZN39_INTERNAL_c07ef641_4_k_cu_cf9dda68_45724cuda3std3__45__cpo3endE)
_ZN39_INTERNAL_c07ef641_4_k_cu_cf9dda68_45724cuda3std3__45__cpo3endE:
	.zero		1
	.type		_ZN39_INTERNAL_c07ef641_4_k_cu_cf9dda68_45724cuda3std3__419piecewise_constructE,@object
	.size		_ZN39_INTERNAL_c07ef641_4_k_cu_cf9dda68_45724cuda3std3__419piecewise_constructE,(_ZN39_INTERNAL_c07ef641_4_k_cu_cf9dda68_45724cuda3std3__45__cpo4cendE - _ZN39_INTERNAL_c07ef641_4_k_cu_cf9dda68_45724cuda3std3__419piecewise_constructE)
_ZN39_INTERNAL_c07ef641_4_k_cu_cf9dda68_45724cuda3std3__419piecewise_constructE:
	.zero		1
	.type		_ZN39_INTERNAL_c07ef641_4_k_cu_cf9dda68_45724cuda3std3__45__cpo4cendE,@object
	.size		_ZN39_INTERNAL_c07ef641_4_k_cu_cf9dda68_45724cuda3std3__45__cpo4cendE,(_ZN39_INTERNAL_c07ef641_4_k_cu_cf9dda68_45724cuda3std6ranges3__45__cpo4swapE - _ZN39_INTERNAL_c07ef641_4_k_cu_cf9dda68_45724cuda3std3__45__cpo4cendE)
_ZN39_INTERNAL_c07ef641_4_k_cu_cf9dda68_45724cuda3std3__45__cpo4cendE:
	.zero		1
	.type		_ZN39_INTERNAL_c07ef641_4_k_cu_cf9dda68_45724cuda3std6ranges3__45__cpo4swapE,@object
	.size		_ZN39_INTERNAL_c07ef641_4_k_cu_cf9dda68_45724cuda3std6ranges3__45__cpo4swapE,(.L_10 - _ZN39_INTERNAL_c07ef641_4_k_cu_cf9dda68_45724cuda3std6ranges3__45__cpo4swapE)
_ZN39_INTERNAL_c07ef641_4_k_cu_cf9dda68_45724cuda3std6ranges3__45__cpo4swapE:
	.zero		1
.L_10:


//--------------------- .nv.constant0._ZN7cutlass13device_kernelINS_4conv6kernel13ConvUniversalINS1_16ConvProblemShapeILNS1_8OperatorE2ELi2EEENS1_10collective14CollectiveConvINS1_47MainloopSm100TmaUmmaWarpSpecializedImplicitGemmILS5_2ELi4ELi2ELi1ELi2EN4cute5tupleIJNSA_1CILi1EEESD_SD_EEEEENSB_IJNSC_ILi128EEENSB_IJNSC_ILi64EEEEEESI_EEENS_10tfloat32_tESK_NSA_8TiledMMAINSA_8MMA_AtomIJNSA_17SM100_MMA_TF32_SSISK_SK_fLi128ELi64ELNSA_4UMMA5MajorE1ELSP_1ELNSO_7ScaleInE0ELSQ_0EEEEEENSA_6LayoutISE_NSB_IJNSC_ILi0EEESU_SU_EEEEENSB_IJNSA_10UnderscoreESX_SX_EEEEENS7_6detail27Sm100ImplicitGemmTileTraitsINSA_13SM90_TMA_LOADENSA_14ComposedLayoutINSA_7SwizzleILi2ELi5ELi2EEENSA_18smem_ptr_flag_bitsILi32EEENST_INSB_IJNSC_ILi32EEENSC_ILi4EEEEEENSB_IJSD_S18_EEEEEEEvEENS11_INSA_20SM90_TMA_LOAD_IM2COLES1D_vEEEENS_8epilogue10collective18CollectiveEpilogueINS1I_23Sm100TmaWarpSpecializedILi4ELi2ELi16ELb1ELb0EEEJSJ_NSB_IJNST_ISG_SD_EENST_INSC_ILi16EEESD_EEEEESK_NSB_IJlNSB_IJSD_llEEESU_EEESK_S1S_NS1I_6fusion15FusionCallbacksIS1M_NS1T_17LinearCombinationISK_fSK_fLNS_15FloatRoundStyleE2EEESJ_S1Q_JEEENSA_5SM1004TMEM4LOAD26SM100_TMEM_LOAD_32dp32b16xES12_NS13_INS14_ILi2ELi4ELi3EEES17_NST_INSB_IJNSC_ILi8EEES1O_EEENSB_IJS1O_SD_EEEEEEENSA_39AutoVectorizingCopyWithAssumedAlignmentILi128EEENSA_14SM90_TMA_STOREES28_S2A_S2A_EEEvvEEEEvNT_6ParamsE --------------------------
	.section	.nv.constant0._ZN7cutlass13device_kernelINS_4conv6kernel13ConvUniversalINS1_16ConvProblemShapeILNS1_8OperatorE2ELi2EEENS1_10collective14CollectiveConvINS1_47MainloopSm100TmaUmmaWarpSpecializedImplicitGemmILS5_2ELi4ELi2ELi1ELi2EN4cute5tupleIJNSA_1CILi1EEESD_SD_EEEEENSB_IJNSC_ILi128EEENSB_IJNSC_ILi64EEEEEESI_EEENS_10tfloat32_tESK_NSA_8TiledMMAINSA_8MMA_AtomIJNSA_17SM100_MMA_TF32_SSISK_SK_fLi128ELi64ELNSA_4UMMA5MajorE1ELSP_1ELNSO_7ScaleInE0ELSQ_0EEEEEENSA_6LayoutISE_NSB_IJNSC_ILi0EEESU_SU_EEEEENSB_IJNSA_10UnderscoreESX_SX_EEEEENS7_6detail27Sm100ImplicitGemmTileTraitsINSA_13SM90_TMA_LOADENSA_14ComposedLayoutINSA_7SwizzleILi2ELi5ELi2EEENSA_18smem_ptr_flag_bitsILi32EEENST_INSB_IJNSC_ILi32EEENSC_ILi4EEEEEENSB_IJSD_S18_EEEEEEEvEENS11_INSA_20SM90_TMA_LOAD_IM2COLES1D_vEEEENS_8epilogue10collective18CollectiveEpilogueINS1I_23Sm100TmaWarpSpecializedILi4ELi2ELi16ELb1ELb0EEEJSJ_NSB_IJNST_ISG_SD_EENST_INSC_ILi16EEESD_EEEEESK_NSB_IJlNSB_IJSD_llEEESU_EEESK_S1S_NS1I_6fusion15FusionCallbacksIS1M_NS1T_17LinearCombinationISK_fSK_fLNS_15FloatRoundStyleE2EEESJ_S1Q_JEEENSA_5SM1004TMEM4LOAD26SM100_TMEM_LOAD_32dp32b16xES12_NS13_INS14_ILi2ELi4ELi3EEES17_NST_INSB_IJNSC_ILi8EEES1O_EEENSB_IJS1O_SD_EEEEEEENSA_39AutoVectorizingCopyWithAssumedAlignmentILi128EEENSA_14SM90_TMA_STOREES28_S2A_S2A_EEEvvEEEEvNT_6ParamsE,"a",@progbits
	.sectionflags	@""
	.align	4
.nv.constant0._ZN7cutlass13device_kernelINS_4conv6kernel13ConvUniversalINS1_16ConvProblemShapeILNS1_8OperatorE2ELi2EEENS1_10collective14CollectiveConvINS1_47MainloopSm100TmaUmmaWarpSpecializedImplicitGemmILS5_2ELi4ELi2ELi1ELi2EN4cute5tupleIJNSA_1CILi1EEESD_SD_EEEEENSB_IJNSC_ILi128EEENSB_IJNSC_ILi64EEEEEESI_EEENS_10tfloat32_tESK_NSA_8TiledMMAINSA_8MMA_AtomIJNSA_17SM100_MMA_TF32_SSISK_SK_fLi128ELi64ELNSA_4UMMA5MajorE1ELSP_1ELNSO_7ScaleInE0ELSQ_0EEEEEENSA_6LayoutISE_NSB_IJNSC_ILi0EEESU_SU_EEEEENSB_IJNSA_10UnderscoreESX_SX_EEEEENS7_6detail27Sm100ImplicitGemmTileTraitsINSA_13SM90_TMA_LOADENSA_14ComposedLayoutINSA_7SwizzleILi2ELi5ELi2EEENSA_18smem_ptr_flag_bitsILi32EEENST_INSB_IJNSC_ILi32EEENSC_ILi4EEEEEENSB_IJSD_S18_EEEEEEEvEENS11_INSA_20SM90_TMA_LOAD_IM2COLES1D_vEEEENS_8epilogue10collective18CollectiveEpilogueINS1I_23Sm100TmaWarpSpecializedILi4ELi2ELi16ELb1ELb0EEEJSJ_NSB_IJNST_ISG_SD_EENST_INSC_ILi16EEESD_EEEEESK_NSB_IJlNSB_IJSD_llEEESU_EEESK_S1S_NS1I_6fusion15FusionCallbacksIS1M_NS1T_17LinearCombinationISK_fSK_fLNS_15FloatRoundStyleE2EEESJ_S1Q_JEEENSA_5SM1004TMEM4LOAD26SM100_TMEM_LOAD_32dp32b16xES12_NS13_INS14_ILi2ELi4ELi3EEES17_NST_INSB_IJNSC_ILi8EEES1O_EEENSB_IJS1O_SD_EEEEEEENSA_39AutoVectorizingCopyWithAssumedAlignmentILi128EEENSA_14SM90_TMA_STOREES28_S2A_S2A_EEEvvEEEEvNT_6ParamsE:
	.zero		2944


//--------------------- SYMBOLS --------------------------

	.type		.nv.reservedSmem.offset0,@object
	.size		.nv.reservedSmem.offset0,0x4
	.type		.nv.reservedSmem.cap,@object
	.size		.nv.reservedSmem.cap,0x4
	.type		__assertfail,@function
